	.target	sm_100a

	.elftype	@"ET_EXEC"


//--------------------- .note.nv.tkinfo           --------------------------
	.section	.note.nv.tkinfo,"",@"SHT_NOTE"
	.sectionflags	@"SHF_NOTE_NV_TKINFO"
	.tkinfo
        /*0018*/ 	.word	0x00000002
        /*0030*/ 	.string	""
        /*0030*/ 	.string	"ptxas"
        /*0030*/ 	.string	"Cuda compilation tools, release 13.0, V13.0.88"
        /*0030*/ 	.string	"Build cuda_13.0.r13.0/compiler.36424714_0"
        /*0030*/ 	.string	"-arch sm_100a -m 64 "



//--------------------- .note.nv.cuinfo           --------------------------
	.section	.note.nv.cuinfo,"",@"SHT_NOTE"
	.sectionflags	@"SHF_NOTE_NV_CUINFO"
        /*0018*/ 	.short	0x0002
        /*001a*/ 	.short	0x0064
        /*001c*/ 	.short	0x0082
	.zero		2


//--------------------- .nv.info                  --------------------------
	.section	.nv.info,"",@"SHT_CUDA_INFO"
	.align	4


	//----- nvinfo : EIATTR_REGCOUNT
	.align		4
        /*0000*/ 	.byte	0x04, 0x2f
        /*0002*/ 	.short	(.L_19 - .L_18)
	.align		4
.L_18:
        /*0004*/ 	.word	index@(_ZN7cutlass13device_kernelINS_4gemm6kernel13GemmUniversalIN4cute5tupleIJiiiiEEENS1_10collective13CollectiveMmaINS1_35MainloopSm100TmaUmmaWarpSpecializedILi6ELi2ELi4ENS5_IJNS4_1CILi1EEESB_SB_EEEEENS5_IJNSA_ILi128EEESE_NSA_ILi64EEEEEENS_10bfloat16_tENS5_IJlSB_lEEESH_SI_NS4_8TiledMMAINS4_8MMA_AtomIJNS4_20SM100_MMA_F16BF16_SSISH_SH_fLi128ELi128ELNS4_4UMMA5MajorE0ELSN_0ELNSM_7ScaleInE0ELSO_0EEEEEENS4_6LayoutISC_NS5_IJNSA_ILi0EEESS_SS_EEEEENS5_IJNS4_10UnderscoreESV_SV_EEEEENS4_13SM90_TMA_LOADENS4_14ComposedLayoutINS4_7SwizzleILi3ELi4ELi3EEENS4_18smem_ptr_flag_bitsILi16EEENSR_INS5_IJNSA_ILi8EEESF_EEENS5_IJSF_SB_EEEEEEEvNS4_8identityESY_S18_vS19_EENS_8epilogue10collective18CollectiveEpilogueINS1B_23Sm100TmaWarpSpecializedILi4ELi2ELi32ELb1ELb0EEEJSG_NS5_IJNSR_ISE_SB_EENSR_INSA_ILi32EEESB_EEEEESH_SI_SH_SI_NS1B_6fusion15FusionCallbacksIS1F_NS1K_17LinearCombinationISH_fSH_fLNS_15FloatRoundStyleE2EEESG_S1J_JEEENS4_5SM1004TMEM4LOAD26SM100_TMEM_LOAD_32dp32b32xESY_NSZ_INS10_ILi2ELi4ELi3EEES13_NSR_INS5_IJS14_S1H_EEENS5_IJS1H_SB_EEEEEEENS4_39AutoVectorizingCopyWithAssumedAlignmentILi128EEENS4_14SM90_TMA_STOREES1Y_S20_S20_EEEvvEEEEvNT_6ParamsE)
        /*0008*/ 	.word	0x0000006e


	//----- nvinfo : EIATTR_FRAME_SIZE
	.align		4
.L_19:
        /*000c*/ 	.byte	0x04, 0x11
        /*000e*/ 	.short	(.L_21 - .L_20)
	.align		4
.L_20:
        /*0010*/ 	.word	index@($__internal_2_$__cuda_sm10x_tcgen05_guardrail_trap_unallocated_columns_being_dealloced)
        /*0014*/ 	.word	0x00000000


	//----- nvinfo : EIATTR_FRAME_SIZE
	.align		4
.L_21:
        /*0018*/ 	.byte	0x04, 0x11
        /*001a*/ 	.short	(.L_23 - .L_22)
	.align		4
.L_22:
        /*001c*/ 	.word	index@($__internal_1_$__cuda_sm10x_tcgen05_guardrail_trap_phase_invalid_during_alloc)
        /*0020*/ 	.word	0x00000000


	//----- nvinfo : EIATTR_FRAME_SIZE
	.align		4
.L_23:
        /*0024*/ 	.byte	0x04, 0x11
        /*0026*/ 	.short	(.L_25 - .L_24)
	.align		4
.L_24:
        /*0028*/ 	.word	index@($__internal_0_$__cuda_sm10x_tcgen05_guardrail_trap_col_being_dealloced_not_returned_by_alloc)
        /*002c*/ 	.word	0x00000000


	//----- nvinfo : EIATTR_FRAME_SIZE
	.align		4
.L_25:
        /*0030*/ 	.byte	0x04, 0x11
        /*0032*/ 	.short	(.L_27 - .L_26)
	.align		4
.L_26:
        /*0034*/ 	.word	index@(_ZN7cutlass13device_kernelINS_4gemm6kernel13GemmUniversalIN4cute5tupleIJiiiiEEENS1_10collective13CollectiveMmaINS1_35MainloopSm100TmaUmmaWarpSpecializedILi6ELi2ELi4ENS5_IJNS4_1CILi1EEESB_SB_EEEEENS5_IJNSA_ILi128EEESE_NSA_ILi64EEEEEENS_10bfloat16_tENS5_IJlSB_lEEESH_SI_NS4_8TiledMMAINS4_8MMA_AtomIJNS4_20SM100_MMA_F16BF16_SSISH_SH_fLi128ELi128ELNS4_4UMMA5MajorE0ELSN_0ELNSM_7ScaleInE0ELSO_0EEEEEENS4_6LayoutISC_NS5_IJNSA_ILi0EEESS_SS_EEEEENS5_IJNS4_10UnderscoreESV_SV_EEEEENS4_13SM90_TMA_LOADENS4_14ComposedLayoutINS4_7SwizzleILi3ELi4ELi3EEENS4_18smem_ptr_flag_bitsILi16EEENSR_INS5_IJNSA_ILi8EEESF_EEENS5_IJSF_SB_EEEEEEEvNS4_8identityESY_S18_vS19_EENS_8epilogue10collective18CollectiveEpilogueINS1B_23Sm100TmaWarpSpecializedILi4ELi2ELi32ELb1ELb0EEEJSG_NS5_IJNSR_ISE_SB_EENSR_INSA_ILi32EEESB_EEEEESH_SI_SH_SI_NS1B_6fusion15FusionCallbacksIS1F_NS1K_17LinearCombinationISH_fSH_fLNS_15FloatRoundStyleE2EEESG_S1J_JEEENS4_5SM1004TMEM4LOAD26SM100_TMEM_LOAD_32dp32b32xESY_NSZ_INS10_ILi2ELi4ELi3EEES13_NSR_INS5_IJS14_S1H_EEENS5_IJS1H_SB_EEEEEEENS4_39AutoVectorizingCopyWithAssumedAlignmentILi128EEENS4_14SM90_TMA_STOREES1Y_S20_S20_EEEvvEEEEvNT_6ParamsE)
        /*0038*/ 	.word	0x00000000


	//----- nvinfo : EIATTR_MIN_STACK_SIZE
	.align		4
.L_27:
        /*003c*/ 	.byte	0x04, 0x12
        /*003e*/ 	.short	(.L_29 - .L_28)
	.align		4
.L_28:
        /*0040*/ 	.word	index@(_ZN7cutlass13device_kernelINS_4gemm6kernel13GemmUniversalIN4cute5tupleIJiiiiEEENS1_10collective13CollectiveMmaINS1_35MainloopSm100TmaUmmaWarpSpecializedILi6ELi2ELi4ENS5_IJNS4_1CILi1EEESB_SB_EEEEENS5_IJNSA_ILi128EEESE_NSA_ILi64EEEEEENS_10bfloat16_tENS5_IJlSB_lEEESH_SI_NS4_8TiledMMAINS4_8MMA_AtomIJNS4_20SM100_MMA_F16BF16_SSISH_SH_fLi128ELi128ELNS4_4UMMA5MajorE0ELSN_0ELNSM_7ScaleInE0ELSO_0EEEEEENS4_6LayoutISC_NS5_IJNSA_ILi0EEESS_SS_EEEEENS5_IJNS4_10UnderscoreESV_SV_EEEEENS4_13SM90_TMA_LOADENS4_14ComposedLayoutINS4_7SwizzleILi3ELi4ELi3EEENS4_18smem_ptr_flag_bitsILi16EEENSR_INS5_IJNSA_ILi8EEESF_EEENS5_IJSF_SB_EEEEEEEvNS4_8identityESY_S18_vS19_EENS_8epilogue10collective18CollectiveEpilogueINS1B_23Sm100TmaWarpSpecializedILi4ELi2ELi32ELb1ELb0EEEJSG_NS5_IJNSR_ISE_SB_EENSR_INSA_ILi32EEESB_EEEEESH_SI_SH_SI_NS1B_6fusion15FusionCallbacksIS1F_NS1K_17LinearCombinationISH_fSH_fLNS_15FloatRoundStyleE2EEESG_S1J_JEEENS4_5SM1004TMEM4LOAD26SM100_TMEM_LOAD_32dp32b32xESY_NSZ_INS10_ILi2ELi4ELi3EEES13_NSR_INS5_IJS14_S1H_EEENS5_IJS1H_SB_EEEEEEENS4_39AutoVectorizingCopyWithAssumedAlignmentILi128EEENS4_14SM90_TMA_STOREES1Y_S20_S20_EEEvvEEEEvNT_6ParamsE)
        /*0044*/ 	.word	0x00000000
.L_29:


//--------------------- .nv.compat                --------------------------
	.section	.nv.compat,"",@"SHT_CUDA_COMPAT_INFO"
	.align	4
        /*0000*/ 	.byte	0x02, 0x09, 0x01, 0x00, 0x02, 0x02, 0x02, 0x00, 0x02, 0x05, 0x05, 0x00, 0x03, 0x07, 0x01, 0x01
        /*0010*/ 	.byte	0x02, 0x03, 0x01, 0x00, 0x02, 0x06, 0x01, 0x00, 0x04, 0x0b, 0x08, 0x00, 0x09, 0x00, 0x00, 0x00
        /*0020*/ 	.byte	0x00, 0x00, 0x00, 0x00


//--------------------- .nv.info._ZN7cutlass13device_kernelINS_4gemm6kernel13GemmUniversalIN4cute5tupleIJiiiiEEENS1_10collective13CollectiveMmaINS1_35MainloopSm100TmaUmmaWarpSpecializedILi6ELi2ELi4ENS5_IJNS4_1CILi1EEESB_SB_EEEEENS5_IJNSA_ILi128EEESE_NSA_ILi64EEEEEENS_10bfloat16_tENS5_IJlSB_lEEESH_SI_NS4_8TiledMMAINS4_8MMA_AtomIJNS4_20SM100_MMA_F16BF16_SSISH_SH_fLi128ELi128ELNS4_4UMMA5MajorE0ELSN_0ELNSM_7ScaleInE0ELSO_0EEEEEENS4_6LayoutISC_NS5_IJNSA_ILi0EEESS_SS_EEEEENS5_IJNS4_10UnderscoreESV_SV_EEEEENS4_13SM90_TMA_LOADENS4_14ComposedLayoutINS4_7SwizzleILi3ELi4ELi3EEENS4_18smem_ptr_flag_bitsILi16EEENSR_INS5_IJNSA_ILi8EEESF_EEENS5_IJSF_SB_EEEEEEEvNS4_8identityESY_S18_vS19_EENS_8epilogue10collective18CollectiveEpilogueINS1B_23Sm100TmaWarpSpecializedILi4ELi2ELi32ELb1ELb0EEEJSG_NS5_IJNSR_ISE_SB_EENSR_INSA_ILi32EEESB_EEEEESH_SI_SH_SI_NS1B_6fusion15FusionCallbacksIS1F_NS1K_17LinearCombinationISH_fSH_fLNS_15FloatRoundStyleE2EEESG_S1J_JEEENS4_5SM1004TMEM4LOAD26SM100_TMEM_LOAD_32dp32b32xESY_NSZ_INS10_ILi2ELi4ELi3EEES13_NSR_INS5_IJS14_S1H_EEENS5_IJS1H_SB_EEEEEEENS4_39AutoVectorizingCopyWithAssumedAlignmentILi128EEENS4_14SM90_TMA_STOREES1Y_S20_S20_EEEvvEEEEvNT_6ParamsE --------------------------
	.section	.nv.info._ZN7cutlass13device_kernelINS_4gemm6kernel13GemmUniversalIN4cute5tupleIJiiiiEEENS1_10collective13CollectiveMmaINS1_35MainloopSm100TmaUmmaWarpSpecializedILi6ELi2ELi4ENS5_IJNS4_1CILi1EEESB_SB_EEEEENS5_IJNSA_ILi128EEESE_NSA_ILi64EEEEEENS_10bfloat16_tENS5_IJlSB_lEEESH_SI_NS4_8TiledMMAINS4_8MMA_AtomIJNS4_20SM100_MMA_F16BF16_SSISH_SH_fLi128ELi128ELNS4_4UMMA5MajorE0ELSN_0ELNSM_7ScaleInE0ELSO_0EEEEEENS4_6LayoutISC_NS5_IJNSA_ILi0EEESS_SS_EEEEENS5_IJNS4_10UnderscoreESV_SV_EEEEENS4_13SM90_TMA_LOADENS4_14ComposedLayoutINS4_7SwizzleILi3ELi4ELi3EEENS4_18smem_ptr_flag_bitsILi16EEENSR_INS5_IJNSA_ILi8EEESF_EEENS5_IJSF_SB_EEEEEEEvNS4_8identityESY_S18_vS19_EENS_8epilogue10collective18CollectiveEpilogueINS1B_23Sm100TmaWarpSpecializedILi4ELi2ELi32ELb1ELb0EEEJSG_NS5_IJNSR_ISE_SB_EENSR_INSA_ILi32EEESB_EEEEESH_SI_SH_SI_NS1B_6fusion15FusionCallbacksIS1F_NS1K_17LinearCombinationISH_fSH_fLNS_15FloatRoundStyleE2EEESG_S1J_JEEENS4_5SM1004TMEM4LOAD26SM100_TMEM_LOAD_32dp32b32xESY_NSZ_INS10_ILi2ELi4ELi3EEES13_NSR_INS5_IJS14_S1H_EEENS5_IJS1H_SB_EEEEEEENS4_39AutoVectorizingCopyWithAssumedAlignmentILi128EEENS4_14SM90_TMA_STOREES1Y_S20_S20_EEEvvEEEEvNT_6ParamsE,"",@"SHT_CUDA_INFO"
	.sectionflags	@""
	.align	4


	//----- nvinfo : EIATTR_CUDA_API_VERSION
	.align		4
        /*0000*/ 	.byte	0x04, 0x37
        /*0002*/ 	.short	(.L_31 - .L_30)
.L_30:
        /*0004*/ 	.word	0x00000082


	//----- nvinfo : EIATTR_KPARAM_INFO
	.align		4
.L_31:
        /*0008*/ 	.byte	0x04, 0x17
        /*000a*/ 	.short	(.L_33 - .L_32)
.L_32:
        /*000c*/ 	.word	0x00000000
        /*0010*/ 	.short	0x0000
        /*0012*/ 	.short	0x0000
        /*0014*/ 	.byte	0x00, 0xf0, 0x01, 0x20


	//----- nvinfo : EIATTR_AT_ENTRY_FRAGMENTS
	.align		4
.L_33:
        /*0018*/ 	.byte	0x04, 0x4f
        /*001a*/ 	.short	(.L_35 - .L_34)


	//   ....[0]....
.L_34:
        /*001c*/ 	.word	0x00000006


	//----- nvinfo : EIATTR_RESERVED_SMEM_USED
	.align		4
.L_35:
        /*0020*/ 	.byte	0x01, 0x41
	.zero		2


	//----- nvinfo : EIATTR_SPARSE_MMA_MASK
	.align		4
        /*0024*/ 	.byte	0x03, 0x50
        /*0026*/ 	.short	0x0000


	//----- nvinfo : EIATTR_TCGEN05_1CTA_USED
	.align		4
        /*0028*/ 	.byte	0x01, 0x51
	.zero		2


	//----- nvinfo : EIATTR_MAXREG_COUNT
	.align		4
        /*002c*/ 	.byte	0x03, 0x1b
        /*002e*/ 	.short	0x00ff


	//----- nvinfo : EIATTR_NUM_BARRIERS
	.align		4
        /*0030*/ 	.byte	0x02, 0x4c
        /*0032*/ 	.byte	0x07
	.zero		1


	//----- nvinfo : EIATTR_EXTERNS
	.align		4
        /*0034*/ 	.byte	0x04, 0x0f
        /*0036*/ 	.short	(.L_37 - .L_36)


	//   ....[0]....
	.align		4
.L_36:
        /*0038*/ 	.word	index@(__assertfail)


	//----- nvinfo : EIATTR_MERCURY_ISA_VERSION
	.align		4
.L_37:
        /*003c*/ 	.byte	0x03, 0x5f
        /*003e*/ 	.short	0x0101


	//----- nvinfo : EIATTR_INT_WARP_WIDE_INSTR_OFFSETS
	.align		4
        /*0040*/ 	.byte	0x04, 0x31
        /*0042*/ 	.short	(.L_39 - .L_38)


	//   ....[0]....
.L_38:
        /*0044*/ 	.word	0x00001e00


	//   ....[1]....
        /*0048*/ 	.word	0x00003960


	//   ....[2]....
        /*004c*/ 	.word	0x00003990


	//   ....[3]....
        /*0050*/ 	.word	0x000039e0


	//   ....[4]....
        /*0054*/ 	.word	0x00004300


	//   ....[5]....
        /*0058*/ 	.word	0x00004360


	//   ....[6]....
        /*005c*/ 	.word	0x00004440


	//   ....[7]....
        /*0060*/ 	.word	0x000044b0


	//   ....[8]....
        /*0064*/ 	.word	0x000045c0


	//   ....[9]....
        /*0068*/ 	.word	0x00004650


	//   ....[10]....
        /*006c*/ 	.word	0x00004820


	//   ....[11]....
        /*0070*/ 	.word	0x00004980


	//----- nvinfo : EIATTR_COOP_GROUP_MASK_REGIDS
	.align		4
.L_39:
        /*0074*/ 	.byte	0x04, 0x29
        /*0076*/ 	.short	(.L_41 - .L_40)


	//   ....[0]....
.L_40:
        /*0078*/ 	.word	0xffffffff


	//   ....[1]....
        /*007c*/ 	.word	0xffffffff


	//   ....[2]....
        /*0080*/ 	.word	0xffffffff


	//   ....[3]....
        /*0084*/ 	.word	0xffffffff


	//   ....[4]....
        /*0088*/ 	.word	0xffffffff


	//   ....[5]....
        /*008c*/ 	.word	0xffffffff


	//   ....[6]....
        /*0090*/ 	.word	0xffffffff


	//   ....[7]....
        /*0094*/ 	.word	0xffffffff


	//   ....[8]....
        /*0098*/ 	.word	0xffffffff


	//   ....[9]....
        /*009c*/ 	.word	0xffffffff


	//   ....[10]....
        /*00a0*/ 	.word	0xffffffff


	//   ....[11]....
        /*00a4*/ 	.word	0xffffffff


	//   ....[12]....
        /*00a8*/ 	.word	0xffffffff


	//----- nvinfo : EIATTR_COOP_GROUP_INSTR_OFFSETS
	.align		4
.L_41:
        /*00ac*/ 	.byte	0x04, 0x28
        /*00ae*/ 	.short	(.L_43 - .L_42)


	//   ....[0]....
.L_42:
        /*00b0*/ 	.word	0x00000090


	//   ....[1]....
        /*00b4*/ 	.word	0x000004d0


	//   ....[2]....
        /*00b8*/ 	.word	0x00000680


	//   ....[3]....
        /*00bc*/ 	.word	0x00000820


	//   ....[4]....
        /*00c0*/ 	.word	0x00000920


	//   ....[5]....
        /*00c4*/ 	.word	0x00000a90


	//   ....[6]....
        /*00c8*/ 	.word	0x00000c30


	//   ....[7]....
        /*00cc*/ 	.word	0x00001ce0


	//   ....[8]....
        /*00d0*/ 	.word	0x00002be0


	//   ....[9]....
        /*00d4*/ 	.word	0x00002df0


	//   ....[10]....
        /*00d8*/ 	.word	0x00002e20


	//   ....[11]....
        /*00dc*/ 	.word	0x00003850


	//   ....[12]....
        /*00e0*/ 	.word	0x00003a80


	//----- nvinfo : EIATTR_VRC_CTA_INIT_COUNT
	.align		4
.L_43:
        /*00e4*/ 	.byte	0x02, 0x4a
        /*00e6*/ 	.byte	0x80
	.zero		1


	//----- nvinfo : EIATTR_SYSCALL_OFFSETS
	.align		4
        /*00e8*/ 	.byte	0x04, 0x46
        /*00ea*/ 	.short	(.L_45 - .L_44)


	//   ....[0]....
.L_44:
        /*00ec*/ 	.word	0x00005400


	//   ....[1]....
        /*00f0*/ 	.word	0x000054f0


	//   ....[2]....
        /*00f4*/ 	.word	0x00005c60


	//   ....[3]....
        /*00f8*/ 	.word	0x000068e0


	//   ....[4]....
        /*00fc*/ 	.word	0x00007530


	//   ....[5]....
        /*0100*/ 	.word	0x00008180


	//----- nvinfo : EIATTR_MBARRIER_INSTR_OFFSETS
	.align		4
.L_45:
        /*0104*/ 	.byte	0x04, 0x39
        /*0106*/ 	.short	(.L_47 - .L_46)


	//   ....[0]....
.L_46:
        /*0108*/ 	.word	0x000005b0
        /*010c*/ 	.word	0x000000ff
        /*0110*/ 	.word	0x00000000
        /*0114*/ 	.short	0x0100
        /*0116*/ 	.byte	0x05
	.zero		1


	//   ....[1]....
        /*0118*/ 	.word	0x000005c0
        /*011c*/ 	.word	0x000000ff
        /*0120*/ 	.word	0x00000030
        /*0124*/ 	.short	0x0100
        /*0126*/ 	.byte	0x05
	.zero		1


	//   ....[2]....
        /*0128*/ 	.word	0x000005d0
        /*012c*/ 	.word	0x000000ff
        /*0130*/ 	.word	0x00000008
        /*0134*/ 	.short	0x0100
        /*0136*/ 	.byte	0x05
	.zero		1


	//   ....[3]....
        /*0138*/ 	.word	0x000005e0
        /*013c*/ 	.word	0x000000ff
        /*0140*/ 	.word	0x00000038
        /*0144*/ 	.short	0x0100
        /*0146*/ 	.byte	0x05
	.zero		1


	//   ....[4]....
        /*0148*/ 	.word	0x000005f0
        /*014c*/ 	.word	0x000000ff
        /*0150*/ 	.word	0x00000010
        /*0154*/ 	.short	0x0100
        /*0156*/ 	.byte	0x05
	.zero		1


	//   ....[5]....
        /*0158*/ 	.word	0x00000600
        /*015c*/ 	.word	0x000000ff
        /*0160*/ 	.word	0x00000040
        /*0164*/ 	.short	0x0100
        /*0166*/ 	.byte	0x05
	.zero		1


	//   ....[6]....
        /*0168*/ 	.word	0x00000610
        /*016c*/ 	.word	0x000000ff
        /*0170*/ 	.word	0x00000018
        /*0174*/ 	.short	0x0100
        /*0176*/ 	.byte	0x05
	.zero		1


	//   ....[7]....
        /*0178*/ 	.word	0x00000620
        /*017c*/ 	.word	0x000000ff
        /*0180*/ 	.word	0x00000048
        /*0184*/ 	.short	0x0100
        /*0186*/ 	.byte	0x05
	.zero		1


	//   ....[8]....
        /*0188*/ 	.word	0x00000630
        /*018c*/ 	.word	0x000000ff
        /*0190*/ 	.word	0x00000020
        /*0194*/ 	.short	0x0100
        /*0196*/ 	.byte	0x05
	.zero		1


	//   ....[9]....
        /*0198*/ 	.word	0x00000640
        /*019c*/ 	.word	0x000000ff
        /*01a0*/ 	.word	0x00000050
        /*01a4*/ 	.short	0x0100
        /*01a6*/ 	.byte	0x05
	.zero		1


	//   ....[10]....
        /*01a8*/ 	.word	0x00000650
        /*01ac*/ 	.word	0x000000ff
        /*01b0*/ 	.word	0x00000028
        /*01b4*/ 	.short	0x0100
        /*01b6*/ 	.byte	0x05
	.zero		1


	//   ....[11]....
        /*01b8*/ 	.word	0x00000660
        /*01bc*/ 	.word	0x000000ff
        /*01c0*/ 	.word	0x00000058
        /*01c4*/ 	.short	0x0100
        /*01c6*/ 	.byte	0x05
	.zero		1


	//   ....[12]....
        /*01c8*/ 	.word	0x00000790
        /*01cc*/ 	.word	0x000000ff
        /*01d0*/ 	.word	0x00000060
        /*01d4*/ 	.short	0x0100
        /*01d6*/ 	.byte	0x07
	.zero		1


	//   ....[13]....
        /*01d8*/ 	.word	0x000007a0
        /*01dc*/ 	.word	0x000000ff
        /*01e0*/ 	.word	0x00000080
        /*01e4*/ 	.short	0x0100
        /*01e6*/ 	.byte	0x07
	.zero		1


	//   ....[14]....
        /*01e8*/ 	.word	0x000007b0
        /*01ec*/ 	.word	0x000000ff
        /*01f0*/ 	.word	0x00000068
        /*01f4*/ 	.short	0x0100
        /*01f6*/ 	.byte	0x07
	.zero		1


	//   ....[15]....
        /*01f8*/ 	.word	0x000007c0
        /*01fc*/ 	.word	0x000000ff
        /*0200*/ 	.word	0x00000088
        /*0204*/ 	.short	0x0100
        /*0206*/ 	.byte	0x07
	.zero		1


	//   ....[16]....
        /*0208*/ 	.word	0x000007d0
        /*020c*/ 	.word	0x000000ff
        /*0210*/ 	.word	0x00000070
        /*0214*/ 	.short	0x0100
        /*0216*/ 	.byte	0x07
	.zero		1


	//   ....[17]....
        /*0218*/ 	.word	0x000007e0
        /*021c*/ 	.word	0x000000ff
        /*0220*/ 	.word	0x00000090
        /*0224*/ 	.short	0x0100
        /*0226*/ 	.byte	0x07
	.zero		1


	//   ....[18]....
        /*0228*/ 	.word	0x000007f0
        /*022c*/ 	.word	0x000000ff
        /*0230*/ 	.word	0x00000078
        /*0234*/ 	.short	0x0100
        /*0236*/ 	.byte	0x07
	.zero		1


	//   ....[19]....
        /*0238*/ 	.word	0x00000800
        /*023c*/ 	.word	0x000000ff
        /*0240*/ 	.word	0x00000098
        /*0244*/ 	.short	0x0100
        /*0246*/ 	.byte	0x07
	.zero		1


	//   ....[20]....
        /*0248*/ 	.word	0x000008f0
        /*024c*/ 	.word	0x000000ff
        /*0250*/ 	.word	0x000000a0
        /*0254*/ 	.short	0x0100
        /*0256*/ 	.byte	0x05
	.zero		1


	//   ....[21]....
        /*0258*/ 	.word	0x00000900
        /*025c*/ 	.word	0x000000ff
        /*0260*/ 	.word	0x000000a8
        /*0264*/ 	.short	0x0100
        /*0266*/ 	.byte	0x05
	.zero		1


	//   ....[22]....
        /*0268*/ 	.word	0x00000a40
        /*026c*/ 	.word	0x000000ff
        /*0270*/ 	.word	0x000000b0
        /*0274*/ 	.short	0x0100
        /*0276*/ 	.byte	0x05
	.zero		1


	//   ....[23]....
        /*0278*/ 	.word	0x00000a50
        /*027c*/ 	.word	0x000000ff
        /*0280*/ 	.word	0x000000c0
        /*0284*/ 	.short	0x0100
        /*0286*/ 	.byte	0x05
	.zero		1


	//   ....[24]....
        /*0288*/ 	.word	0x00000a60
        /*028c*/ 	.word	0x000000ff
        /*0290*/ 	.word	0x000000b8
        /*0294*/ 	.short	0x0100
        /*0296*/ 	.byte	0x05
	.zero		1


	//   ....[25]....
        /*0298*/ 	.word	0x00000a70
        /*029c*/ 	.word	0x000000ff
        /*02a0*/ 	.word	0x000000c8
        /*02a4*/ 	.short	0x0100
        /*02a6*/ 	.byte	0x05
	.zero		1


	//   ....[26]....
        /*02a8*/ 	.word	0x00000ba0
        /*02ac*/ 	.word	0x000000ff
        /*02b0*/ 	.word	0x000000d0
        /*02b4*/ 	.short	0x0100
        /*02b6*/ 	.byte	0x07
	.zero		1


	//   ....[27]....
        /*02b8*/ 	.word	0x00000bb0
        /*02bc*/ 	.word	0x000000ff
        /*02c0*/ 	.word	0x000000f0
        /*02c4*/ 	.short	0x0100
        /*02c6*/ 	.byte	0x07
	.zero		1


	//   ....[28]....
        /*02c8*/ 	.word	0x00000bc0
        /*02cc*/ 	.word	0x000000ff
        /*02d0*/ 	.word	0x000000d8
        /*02d4*/ 	.short	0x0100
        /*02d6*/ 	.byte	0x07
	.zero		1


	//   ....[29]....
        /*02d8*/ 	.word	0x00000bd0
        /*02dc*/ 	.word	0x000000ff
        /*02e0*/ 	.word	0x000000f8
        /*02e4*/ 	.short	0x0100
        /*02e6*/ 	.byte	0x07
	.zero		1


	//   ....[30]....
        /*02e8*/ 	.word	0x00000be0
        /*02ec*/ 	.word	0x000000ff
        /*02f0*/ 	.word	0x000000e0
        /*02f4*/ 	.short	0x0100
        /*02f6*/ 	.byte	0x07
	.zero		1


	//   ....[31]....
        /*02f8*/ 	.word	0x00000bf0
        /*02fc*/ 	.word	0x000000ff
        /*0300*/ 	.word	0x00000100
        /*0304*/ 	.short	0x0100
        /*0306*/ 	.byte	0x07
	.zero		1


	//   ....[32]....
        /*0308*/ 	.word	0x00000c00
        /*030c*/ 	.word	0x000000ff
        /*0310*/ 	.word	0x000000e8
        /*0314*/ 	.short	0x0100
        /*0316*/ 	.byte	0x07
	.zero		1


	//   ....[33]....
        /*0318*/ 	.word	0x00000c10
        /*031c*/ 	.word	0x000000ff
        /*0320*/ 	.word	0x00000108
        /*0324*/ 	.short	0x0100
        /*0326*/ 	.byte	0x07
	.zero		1


	//   ....[34]....
        /*0328*/ 	.word	0x00000d00
        /*032c*/ 	.word	0x000000ff
        /*0330*/ 	.word	0x00000110
        /*0334*/ 	.short	0x0100
        /*0336*/ 	.byte	0x05
	.zero		1


	//   ....[35]....
        /*0338*/ 	.word	0x00000d10
        /*033c*/ 	.word	0x000000ff
        /*0340*/ 	.word	0x00000120
        /*0344*/ 	.short	0x0100
        /*0346*/ 	.byte	0x05
	.zero		1


	//   ....[36]....
        /*0348*/ 	.word	0x00000d20
        /*034c*/ 	.word	0x000000ff
        /*0350*/ 	.word	0x00000118
        /*0354*/ 	.short	0x0100
        /*0356*/ 	.byte	0x05
	.zero		1


	//   ....[37]....
        /*0358*/ 	.word	0x00000d30
        /*035c*/ 	.word	0x000000ff
        /*0360*/ 	.word	0x00000128
        /*0364*/ 	.short	0x0100
        /*0366*/ 	.byte	0x05
	.zero		1


	//   ....[38]....
        /*0368*/ 	.word	0x00001600
        /*036c*/ 	.word	0x00000002
        /*0370*/ 	.word	0x00000120
        /*0374*/ 	.short	0x010a
        /*0376*/ 	.byte	0xff
	.zero		1


	//   ....[39]....
        /*0378*/ 	.word	0x00001630
        /*037c*/ 	.word	0x00000002
        /*0380*/ 	.word	0x00000110
        /*0384*/ 	.short	0x0101
        /*0386*/ 	.byte	0xff
	.zero		1


	//   ....[40]....
        /*0388*/ 	.word	0x00001700
        /*038c*/ 	.word	0x000000ff
        /*0390*/ 	.word	0x00000030
        /*0394*/ 	.short	0x010a
        /*0396*/ 	.byte	0x08
	.zero		1


	//   ....[41]....
        /*0398*/ 	.word	0x000017a0
        /*039c*/ 	.word	0x000000ff
        /*03a0*/ 	.word	0x00000030
        /*03a4*/ 	.short	0x010a
        /*03a6*/ 	.byte	0x21
	.zero		1


	//   ....[42]....
        /*03a8*/ 	.word	0x00001900
        /*03ac*/ 	.word	0x000000ff
        /*03b0*/ 	.word	0x00000030
        /*03b4*/ 	.short	0x010a
        /*03b6*/ 	.byte	0x08
	.zero		1


	//   ....[43]....
        /*03b8*/ 	.word	0x000019f0
        /*03bc*/ 	.word	0x000000ff
        /*03c0*/ 	.word	0x000000a8
        /*03c4*/ 	.short	0x0101
        /*03c6*/ 	.byte	0x04
	.zero		1


	//   ....[44]....
        /*03c8*/ 	.word	0x00001a10
        /*03cc*/ 	.word	0x000000ff
        /*03d0*/ 	.word	0x00000030
        /*03d4*/ 	.short	0x010a
        /*03d6*/ 	.byte	0x08
	.zero		1


	//   ....[45]....
        /*03d8*/ 	.word	0x00001a90
        /*03dc*/ 	.word	0x000000ff
        /*03e0*/ 	.word	0x00000030
        /*03e4*/ 	.short	0x010a
        /*03e6*/ 	.byte	0x11
	.zero		1


	//   ....[46]....
        /*03e8*/ 	.word	0x00001bf0
        /*03ec*/ 	.word	0x000000ff
        /*03f0*/ 	.word	0x00000030
        /*03f4*/ 	.short	0x010a
        /*03f6*/ 	.byte	0x08
	.zero		1


	//   ....[47]....
        /*03f8*/ 	.word	0x00001d10
        /*03fc*/ 	.word	0x00000002
        /*0400*/ 	.word	0x000000b0
        /*0404*/ 	.short	0x010a
        /*0406*/ 	.byte	0xff
	.zero		1


	//   ....[48]....
        /*0408*/ 	.word	0x00001dd0
        /*040c*/ 	.word	0x00000002
        /*0410*/ 	.word	0x00000000
        /*0414*/ 	.short	0x0101
        /*0416*/ 	.byte	0xff
	.zero		1


	//   ....[49]....
        /*0418*/ 	.word	0x00002330
        /*041c*/ 	.word	0x000000ff
        /*0420*/ 	.word	0x00000000
        /*0424*/ 	.short	0x010a
        /*0426*/ 	.byte	0x05
	.zero		1


	//   ....[50]....
        /*0428*/ 	.word	0x000023c0
        /*042c*/ 	.word	0x000000ff
        /*0430*/ 	.word	0x00000000
        /*0434*/ 	.short	0x010a
        /*0436*/ 	.byte	0x05
	.zero		1


	//   ....[51]....
        /*0438*/ 	.word	0x00002450
        /*043c*/ 	.word	0x000000ff
        /*0440*/ 	.word	0x00000000
        /*0444*/ 	.short	0x010a
        /*0446*/ 	.byte	0x05
	.zero		1


	//   ....[52]....
        /*0448*/ 	.word	0x000024e0
        /*044c*/ 	.word	0x000000ff
        /*0450*/ 	.word	0x00000000
        /*0454*/ 	.short	0x010a
        /*0456*/ 	.byte	0x05
	.zero		1


	//   ....[53]....
        /*0458*/ 	.word	0x00002570
        /*045c*/ 	.word	0x000000ff
        /*0460*/ 	.word	0x00000000
        /*0464*/ 	.short	0x010a
        /*0466*/ 	.byte	0x05
	.zero		1


	//   ....[54]....
        /*0468*/ 	.word	0x00002610
        /*046c*/ 	.word	0x00000000
        /*0470*/ 	.word	0x00000000
        /*0474*/ 	.short	0x010a
        /*0476*/ 	.byte	0xff
	.zero		1


	//   ....[55]....
        /*0478*/ 	.word	0x00002730
        /*047c*/ 	.word	0x00000000
        /*0480*/ 	.word	0x00000110
        /*0484*/ 	.short	0x010a
        /*0486*/ 	.byte	0xff
	.zero		1


	//   ....[56]....
        /*0488*/ 	.word	0x000027a0
        /*048c*/ 	.word	0x00000000
        /*0490*/ 	.word	0x00000000
        /*0494*/ 	.short	0x0101
        /*0496*/ 	.byte	0xff
	.zero		1


	//   ....[57]....
        /*0498*/ 	.word	0x000027c0
        /*049c*/ 	.word	0x000000ff
        /*04a0*/ 	.word	0x000000c0
        /*04a4*/ 	.short	0x010a
        /*04a6*/ 	.byte	0x05
	.zero		1


	//   ....[58]....
        /*04a8*/ 	.word	0x000028e0
        /*04ac*/ 	.word	0x00000000
        /*04b0*/ 	.word	0x000000b0
        /*04b4*/ 	.short	0x010a
        /*04b6*/ 	.byte	0xff
	.zero		1


	//   ....[59]....
        /*04b8*/ 	.word	0x000029e0
        /*04bc*/ 	.word	0x00000000
        /*04c0*/ 	.word	0x00000000
        /*04c4*/ 	.short	0x0101
        /*04c6*/ 	.byte	0xff
	.zero		1


	//   ....[60]....
        /*04c8*/ 	.word	0x00002a70
        /*04cc*/ 	.word	0x000000ff
        /*04d0*/ 	.word	0x000000c0
        /*04d4*/ 	.short	0x0106
        /*04d6*/ 	.byte	0x05
	.zero		1


	//   ....[61]....
        /*04d8*/ 	.word	0x00002a90
        /*04dc*/ 	.word	0x000000ff
        /*04e0*/ 	.word	0x000000c0
        /*04e4*/ 	.short	0x010a
        /*04e6*/ 	.byte	0x05
	.zero		1


	//   ....[62]....
        /*04e8*/ 	.word	0x00002b20
        /*04ec*/ 	.word	0x000000ff
        /*04f0*/ 	.word	0x000000c0
        /*04f4*/ 	.short	0x0106
        /*04f6*/ 	.byte	0x04
	.zero		1


	//   ....[63]....
        /*04f8*/ 	.word	0x00002b60
        /*04fc*/ 	.word	0x00000000
        /*0500*/ 	.word	0x000000c0
        /*0504*/ 	.short	0x010a
        /*0506*/ 	.byte	0xff
	.zero		1


	//   ....[64]....
        /*0508*/ 	.word	0x000030a0
        /*050c*/ 	.word	0x00000000
        /*0510*/ 	.word	0x000000b0
        /*0514*/ 	.short	0x010a
        /*0516*/ 	.byte	0xff
	.zero		1


	//   ....[65]....
        /*0518*/ 	.word	0x000031b0
        /*051c*/ 	.word	0x00000003
        /*0520*/ 	.word	0x00000000
        /*0524*/ 	.short	0x0101
        /*0526*/ 	.byte	0xff
	.zero		1


	//   ....[66]....
        /*0528*/ 	.word	0x000031c0
        /*052c*/ 	.word	0x000000ff
        /*0530*/ 	.word	0x00000000
        /*0534*/ 	.short	0x010a
        /*0536*/ 	.byte	0x06
	.zero		1


	//   ....[67]....
        /*0538*/ 	.word	0x000031e0
        /*053c*/ 	.word	0x000000ff
        /*0540*/ 	.word	0x000000f0
        /*0544*/ 	.short	0x010a
        /*0546*/ 	.byte	0x07
	.zero		1


	//   ....[68]....
        /*0548*/ 	.word	0x000032b0
        /*054c*/ 	.word	0x000000ff
        /*0550*/ 	.word	0x00000000
        /*0554*/ 	.short	0x010a
        /*0556*/ 	.byte	0x06
	.zero		1


	//   ....[69]....
        /*0558*/ 	.word	0x000033e0
        /*055c*/ 	.word	0x000000ff
        /*0560*/ 	.word	0x00000000
        /*0564*/ 	.short	0x010a
        /*0566*/ 	.byte	0x1a
	.zero		1


	//   ....[70]....
        /*0568*/ 	.word	0x00003680
        /*056c*/ 	.word	0x000000ff
        /*0570*/ 	.word	0x00000000
        /*0574*/ 	.short	0x010a
        /*0576*/ 	.byte	0x06
	.zero		1


	//   ....[71]....
        /*0578*/ 	.word	0x00003710
        /*057c*/ 	.word	0x000000ff
        /*0580*/ 	.word	0x00000000
        /*0584*/ 	.short	0x010a
        /*0586*/ 	.byte	0x06
	.zero		1


	//   ....[72]....
        /*0588*/ 	.word	0x000037a0
        /*058c*/ 	.word	0x000000ff
        /*0590*/ 	.word	0x00000000
        /*0594*/ 	.short	0x010a
        /*0596*/ 	.byte	0x06
	.zero		1


	//   ....[73]....
        /*0598*/ 	.word	0x00003830
        /*059c*/ 	.word	0x000000ff
        /*05a0*/ 	.word	0x00000000
        /*05a4*/ 	.short	0x010a
        /*05a6*/ 	.byte	0x07
	.zero		1


	//   ....[74]....
        /*05a8*/ 	.word	0x00003cb0
        /*05ac*/ 	.word	0x00000000
        /*05b0*/ 	.word	0x000000b0
        /*05b4*/ 	.short	0x010a
        /*05b6*/ 	.byte	0xff
	.zero		1


	//   ....[75]....
        /*05b8*/ 	.word	0x00003d70
        /*05bc*/ 	.word	0x00000000
        /*05c0*/ 	.word	0x00000000
        /*05c4*/ 	.short	0x0101
        /*05c6*/ 	.byte	0xff
	.zero		1


	//   ....[76]....
        /*05c8*/ 	.word	0x00004090
        /*05cc*/ 	.word	0x000000ff
        /*05d0*/ 	.word	0x000000a8
        /*05d4*/ 	.short	0x010a
        /*05d6*/ 	.byte	0x07
	.zero		1


	//   ....[77]....
        /*05d8*/ 	.word	0x00004280
        /*05dc*/ 	.word	0x000000ff
        /*05e0*/ 	.word	0x00000080
        /*05e4*/ 	.short	0x010a
        /*05e6*/ 	.byte	0x07
	.zero		1


	//   ....[78]....
        /*05e8*/ 	.word	0x000043f0
        /*05ec*/ 	.word	0x000000ff
        /*05f0*/ 	.word	0x00000060
        /*05f4*/ 	.short	0x010b
        /*05f6*/ 	.byte	0x07
	.zero		1


	//   ....[79]....
        /*05f8*/ 	.word	0x00004400
        /*05fc*/ 	.word	0x000000ff
        /*0600*/ 	.word	0x00000000
        /*0604*/ 	.short	0x0101
        /*0606*/ 	.byte	0x08
	.zero		1


	//   ....[80]....
        /*0608*/ 	.word	0x00004410
        /*060c*/ 	.word	0x000000ff
        /*0610*/ 	.word	0x00000088
        /*0614*/ 	.short	0x010a
        /*0616*/ 	.byte	0x07
	.zero		1


	//   ....[81]....
        /*0618*/ 	.word	0x00004560
        /*061c*/ 	.word	0x000000ff
        /*0620*/ 	.word	0x00000068
        /*0624*/ 	.short	0x010b
        /*0626*/ 	.byte	0x07
	.zero		1


	//   ....[82]....
        /*0628*/ 	.word	0x00004570
        /*062c*/ 	.word	0x000000ff
        /*0630*/ 	.word	0x00000000
        /*0634*/ 	.short	0x0101
        /*0636*/ 	.byte	0x08
	.zero		1


	//   ....[83]....
        /*0638*/ 	.word	0x00004580
        /*063c*/ 	.word	0x000000ff
        /*0640*/ 	.word	0x00000090
        /*0644*/ 	.short	0x010a
        /*0646*/ 	.byte	0x07
	.zero		1


	//   ....[84]....
        /*0648*/ 	.word	0x00004700
        /*064c*/ 	.word	0x000000ff
        /*0650*/ 	.word	0x00000070
        /*0654*/ 	.short	0x010b
        /*0656*/ 	.byte	0x07
	.zero		1


	//   ....[85]....
        /*0658*/ 	.word	0x00004740
        /*065c*/ 	.word	0x000000ff
        /*0660*/ 	.word	0x00000000
        /*0664*/ 	.short	0x0101
        /*0666*/ 	.byte	0x08
	.zero		1


	//   ....[86]....
        /*0668*/ 	.word	0x00004780
        /*066c*/ 	.word	0x000000ff
        /*0670*/ 	.word	0x00000098
        /*0674*/ 	.short	0x010a
        /*0676*/ 	.byte	0x07
	.zero		1


	//   ....[87]....
        /*0678*/ 	.word	0x000049c0
        /*067c*/ 	.word	0x000000ff
        /*0680*/ 	.word	0x00000078
        /*0684*/ 	.short	0x010b
        /*0686*/ 	.byte	0x07
	.zero		1


	//   ....[88]....
        /*0688*/ 	.word	0x000049e0
        /*068c*/ 	.word	0x000000ff
        /*0690*/ 	.word	0x00000000
        /*0694*/ 	.short	0x0101
        /*0696*/ 	.byte	0x0d
	.zero		1


	//   ....[89]....
        /*0698*/ 	.word	0x00004a10
        /*069c*/ 	.word	0x000000ff
        /*06a0*/ 	.word	0x00000080
        /*06a4*/ 	.short	0x010a
        /*06a6*/ 	.byte	0x07
	.zero		1


	//   ....[90]....
        /*06a8*/ 	.word	0x00004a30
        /*06ac*/ 	.word	0x000000ff
        /*06b0*/ 	.word	0x00000088
        /*06b4*/ 	.short	0x010a
        /*06b6*/ 	.byte	0x07
	.zero		1


	//   ....[91]....
        /*06b8*/ 	.word	0x00004a50
        /*06bc*/ 	.word	0x000000ff
        /*06c0*/ 	.word	0x00000090
        /*06c4*/ 	.short	0x010a
        /*06c6*/ 	.byte	0x07
	.zero		1


	//   ....[92]....
        /*06c8*/ 	.word	0x00004a90
        /*06cc*/ 	.word	0x00000000
        /*06d0*/ 	.word	0x00000098
        /*06d4*/ 	.short	0x010a
        /*06d6*/ 	.byte	0xff
	.zero		1


	//   ....[93]....
        /*06d8*/ 	.word	0x00004dc0
        /*06dc*/ 	.word	0x00000000
        /*06e0*/ 	.word	0x000000b0
        /*06e4*/ 	.short	0x010a
        /*06e6*/ 	.byte	0xff
	.zero		1


	//   ....[94]....
        /*06e8*/ 	.word	0x00004ed0
        /*06ec*/ 	.word	0x00000000
        /*06f0*/ 	.word	0x00000000
        /*06f4*/ 	.short	0x0101
        /*06f6*/ 	.byte	0xff
	.zero		1


	//   ....[95]....
        /*06f8*/ 	.word	0x00005920
        /*06fc*/ 	.word	0x000000ff
        /*0700*/ 	.word	0x00000060
        /*0704*/ 	.short	0x010a
        /*0706*/ 	.byte	0x30
	.zero		1


	//   ....[96]....
        /*0708*/ 	.word	0x00005960
        /*070c*/ 	.word	0x00000040
        /*0710*/ 	.word	0x000000d0
        /*0714*/ 	.short	0x010a
        /*0716*/ 	.byte	0xff
	.zero		1


	//   ....[97]....
        /*0718*/ 	.word	0x00005a50
        /*071c*/ 	.word	0x000000ff
        /*0720*/ 	.word	0x00000060
        /*0724*/ 	.short	0x010a
        /*0726*/ 	.byte	0x30
	.zero		1


	//   ....[98]....
        /*0728*/ 	.word	0x00005b40
        /*072c*/ 	.word	0x00000040
        /*0730*/ 	.word	0x000000d0
        /*0734*/ 	.short	0x010a
        /*0736*/ 	.byte	0xff
	.zero		1


	//   ....[99]....
        /*0738*/ 	.word	0x00006610
        /*073c*/ 	.word	0x00000000
        /*0740*/ 	.word	0x00000000
        /*0744*/ 	.short	0x0101
        /*0746*/ 	.byte	0xff
	.zero		1


	//   ....[100]....
        /*0748*/ 	.word	0x00006620
        /*074c*/ 	.word	0x00000002
        /*0750*/ 	.word	0x00000060
        /*0754*/ 	.short	0x010a
        /*0756*/ 	.byte	0xff
	.zero		1


	//   ....[101]....
        /*0758*/ 	.word	0x00006700
        /*075c*/ 	.word	0x00000002
        /*0760*/ 	.word	0x00000060
        /*0764*/ 	.short	0x010a
        /*0766*/ 	.byte	0xff
	.zero		1


	//   ....[102]....
        /*0768*/ 	.word	0x00007260
        /*076c*/ 	.word	0x00000048
        /*0770*/ 	.word	0x00000000
        /*0774*/ 	.short	0x0101
        /*0776*/ 	.byte	0xff
	.zero		1


	//   ....[103]....
        /*0778*/ 	.word	0x00007280
        /*077c*/ 	.word	0x00000000
        /*0780*/ 	.word	0x00000060
        /*0784*/ 	.short	0x010a
        /*0786*/ 	.byte	0xff
	.zero		1


	//   ....[104]....
        /*0788*/ 	.word	0x00007350
        /*078c*/ 	.word	0x00000000
        /*0790*/ 	.word	0x00000060
        /*0794*/ 	.short	0x010a
        /*0796*/ 	.byte	0xff
	.zero		1


	//   ....[105]....
        /*0798*/ 	.word	0x00007eb0
        /*079c*/ 	.word	0x00000048
        /*07a0*/ 	.word	0x00000000
        /*07a4*/ 	.short	0x0101
        /*07a6*/ 	.byte	0xff
	.zero		1


	//   ....[106]....
        /*07a8*/ 	.word	0x00007ed0
        /*07ac*/ 	.word	0x00000000
        /*07b0*/ 	.word	0x00000060
        /*07b4*/ 	.short	0x010a
        /*07b6*/ 	.byte	0xff
	.zero		1


	//   ....[107]....
        /*07b8*/ 	.word	0x00007fa0
        /*07bc*/ 	.word	0x00000000
        /*07c0*/ 	.word	0x00000060
        /*07c4*/ 	.short	0x010a
        /*07c6*/ 	.byte	0xff
	.zero		1


	//   ....[108]....
        /*07c8*/ 	.word	0x00008300
        /*07cc*/ 	.word	0x000000ff
        /*07d0*/ 	.word	0x00000000
        /*07d4*/ 	.short	0x0101
        /*07d6*/ 	.byte	0x05
	.zero		1


	//   ....[109]....
        /*07d8*/ 	.word	0x00008b60
        /*07dc*/ 	.word	0x00000000
        /*07e0*/ 	.word	0x00000000
        /*07e4*/ 	.short	0x0101
        /*07e6*/ 	.byte	0xff
	.zero		1


	//   ....[110]....
        /*07e8*/ 	.word	0x00008dd0
        /*07ec*/ 	.word	0x000000ff
        /*07f0*/ 	.word	0x00000000
        /*07f4*/ 	.short	0x0101
        /*07f6*/ 	.byte	0x04
	.zero		1


	//   ....[111]....
        /*07f8*/ 	.word	0x00008df0
        /*07fc*/ 	.word	0x00000002
        /*0800*/ 	.word	0x00000120
        /*0804*/ 	.short	0x010a
        /*0806*/ 	.byte	0xff
	.zero		1


	//   ....[112]....
        /*0808*/ 	.word	0x00008e50
        /*080c*/ 	.word	0x00000002
        /*0810*/ 	.word	0x00000030
        /*0814*/ 	.short	0x010a
        /*0816*/ 	.byte	0xff
	.zero		1


	//   ....[113]....
        /*0818*/ 	.word	0x00008eb0
        /*081c*/ 	.word	0x00000002
        /*0820*/ 	.word	0x00000030
        /*0824*/ 	.short	0x010a
        /*0826*/ 	.byte	0xff
	.zero		1


	//   ....[114]....
        /*0828*/ 	.word	0x00008f00
        /*082c*/ 	.word	0x00000002
        /*0830*/ 	.word	0x000000b0
        /*0834*/ 	.short	0x010a
        /*0836*/ 	.byte	0xff
	.zero		1


	//   ....[115]....
        /*0838*/ 	.word	0x00008f60
        /*083c*/ 	.word	0x00000000
        /*0840*/ 	.word	0x00000000
        /*0844*/ 	.short	0x010a
        /*0846*/ 	.byte	0xff
	.zero		1


	//   ....[116]....
        /*0848*/ 	.word	0x00008fc0
        /*084c*/ 	.word	0x00000000
        /*0850*/ 	.word	0x00000000
        /*0854*/ 	.short	0x010a
        /*0856*/ 	.byte	0xff
	.zero		1


	//   ....[117]....
        /*0858*/ 	.word	0x00009020
        /*085c*/ 	.word	0x00000000
        /*0860*/ 	.word	0x00000000
        /*0864*/ 	.short	0x010a
        /*0866*/ 	.byte	0xff
	.zero		1


	//   ....[118]....
        /*0868*/ 	.word	0x00009080
        /*086c*/ 	.word	0x00000000
        /*0870*/ 	.word	0x00000000
        /*0874*/ 	.short	0x010a
        /*0876*/ 	.byte	0xff
	.zero		1


	//   ....[119]....
        /*0878*/ 	.word	0x000090e0
        /*087c*/ 	.word	0x00000000
        /*0880*/ 	.word	0x00000000
        /*0884*/ 	.short	0x010a
        /*0886*/ 	.byte	0xff
	.zero		1


	//   ....[120]....
        /*0888*/ 	.word	0x00009130
        /*088c*/ 	.word	0x00000000
        /*0890*/ 	.word	0x00000110
        /*0894*/ 	.short	0x010a
        /*0896*/ 	.byte	0xff
	.zero		1


	//   ....[121]....
        /*0898*/ 	.word	0x00009190
        /*089c*/ 	.word	0x00000000
        /*08a0*/ 	.word	0x000000c0
        /*08a4*/ 	.short	0x010a
        /*08a6*/ 	.byte	0xff
	.zero		1


	//   ....[122]....
        /*08a8*/ 	.word	0x000091e0
        /*08ac*/ 	.word	0x00000000
        /*08b0*/ 	.word	0x000000b0
        /*08b4*/ 	.short	0x010a
        /*08b6*/ 	.byte	0xff
	.zero		1


	//   ....[123]....
        /*08b8*/ 	.word	0x00009240
        /*08bc*/ 	.word	0x00000000
        /*08c0*/ 	.word	0x000000c0
        /*08c4*/ 	.short	0x010a
        /*08c6*/ 	.byte	0xff
	.zero		1


	//   ....[124]....
        /*08c8*/ 	.word	0x00009290
        /*08cc*/ 	.word	0x00000000
        /*08d0*/ 	.word	0x000000b0
        /*08d4*/ 	.short	0x010a
        /*08d6*/ 	.byte	0xff
	.zero		1


	//   ....[125]....
        /*08d8*/ 	.word	0x000092f0
        /*08dc*/ 	.word	0x00000002
        /*08e0*/ 	.word	0x000000f0
        /*08e4*/ 	.short	0x010a
        /*08e6*/ 	.byte	0xff
	.zero		1


	//   ....[126]....
        /*08e8*/ 	.word	0x00009350
        /*08ec*/ 	.word	0x00000000
        /*08f0*/ 	.word	0x00000000
        /*08f4*/ 	.short	0x010a
        /*08f6*/ 	.byte	0xff
	.zero		1


	//   ....[127]....
        /*08f8*/ 	.word	0x000093b0
        /*08fc*/ 	.word	0x00000000
        /*0900*/ 	.word	0x00000000
        /*0904*/ 	.short	0x010a
        /*0906*/ 	.byte	0xff
	.zero		1


	//   ....[128]....
        /*0908*/ 	.word	0x00009410
        /*090c*/ 	.word	0x00000000
        /*0910*/ 	.word	0x00000000
        /*0914*/ 	.short	0x010a
        /*0916*/ 	.byte	0xff
	.zero		1


	//   ....[129]....
        /*0918*/ 	.word	0x00009470
        /*091c*/ 	.word	0x00000000
        /*0920*/ 	.word	0x00000000
        /*0924*/ 	.short	0x010a
        /*0926*/ 	.byte	0xff
	.zero		1


	//   ....[130]....
        /*0928*/ 	.word	0x000094d0
        /*092c*/ 	.word	0x00000000
        /*0930*/ 	.word	0x00000000
        /*0934*/ 	.short	0x010a
        /*0936*/ 	.byte	0xff
	.zero		1


	//   ....[131]....
        /*0938*/ 	.word	0x00009520
        /*093c*/ 	.word	0x00000000
        /*0940*/ 	.word	0x000000b0
        /*0944*/ 	.short	0x010a
        /*0946*/ 	.byte	0xff
	.zero		1


	//   ....[132]....
        /*0948*/ 	.word	0x00009580
        /*094c*/ 	.word	0x00000000
        /*0950*/ 	.word	0x000000a8
        /*0954*/ 	.short	0x010a
        /*0956*/ 	.byte	0xff
	.zero		1


	//   ....[133]....
        /*0958*/ 	.word	0x000095e0
        /*095c*/ 	.word	0x00000000
        /*0960*/ 	.word	0x00000080
        /*0964*/ 	.short	0x010a
        /*0966*/ 	.byte	0xff
	.zero		1


	//   ....[134]....
        /*0968*/ 	.word	0x00009640
        /*096c*/ 	.word	0x00000000
        /*0970*/ 	.word	0x00000088
        /*0974*/ 	.short	0x010a
        /*0976*/ 	.byte	0xff
	.zero		1


	//   ....[135]....
        /*0978*/ 	.word	0x000096a0
        /*097c*/ 	.word	0x00000000
        /*0980*/ 	.word	0x00000090
        /*0984*/ 	.short	0x010a
        /*0986*/ 	.byte	0xff
	.zero		1


	//   ....[136]....
        /*0988*/ 	.word	0x00009700
        /*098c*/ 	.word	0x00000000
        /*0990*/ 	.word	0x00000098
        /*0994*/ 	.short	0x010a
        /*0996*/ 	.byte	0xff
	.zero		1


	//   ....[137]....
        /*0998*/ 	.word	0x00009760
        /*099c*/ 	.word	0x00000000
        /*09a0*/ 	.word	0x00000080
        /*09a4*/ 	.short	0x010a
        /*09a6*/ 	.byte	0xff
	.zero		1


	//   ....[138]....
        /*09a8*/ 	.word	0x000097c0
        /*09ac*/ 	.word	0x00000000
        /*09b0*/ 	.word	0x00000088
        /*09b4*/ 	.short	0x010a
        /*09b6*/ 	.byte	0xff
	.zero		1


	//   ....[139]....
        /*09b8*/ 	.word	0x00009820
        /*09bc*/ 	.word	0x00000000
        /*09c0*/ 	.word	0x00000090
        /*09c4*/ 	.short	0x010a
        /*09c6*/ 	.byte	0xff
	.zero		1


	//   ....[140]....
        /*09c8*/ 	.word	0x00009870
        /*09cc*/ 	.word	0x00000000
        /*09d0*/ 	.word	0x000000b0
        /*09d4*/ 	.short	0x010a
        /*09d6*/ 	.byte	0xff
	.zero		1


	//   ....[141]....
        /*09d8*/ 	.word	0x000098d0
        /*09dc*/ 	.word	0x00000002
        /*09e0*/ 	.word	0x00000060
        /*09e4*/ 	.short	0x010a
        /*09e6*/ 	.byte	0xff
	.zero		1


	//   ....[142]....
        /*09e8*/ 	.word	0x00009920
        /*09ec*/ 	.word	0x00000040
        /*09f0*/ 	.word	0x000000d0
        /*09f4*/ 	.short	0x010a
        /*09f6*/ 	.byte	0xff
	.zero		1


	//   ....[143]....
        /*09f8*/ 	.word	0x00009970
        /*09fc*/ 	.word	0x00000002
        /*0a00*/ 	.word	0x00000060
        /*0a04*/ 	.short	0x010a
        /*0a06*/ 	.byte	0xff
	.zero		1


	//   ....[144]....
        /*0a08*/ 	.word	0x000099c0
        /*0a0c*/ 	.word	0x00000000
        /*0a10*/ 	.word	0x00000060
        /*0a14*/ 	.short	0x010a
        /*0a16*/ 	.byte	0xff
	.zero		1


	//   ....[145]....
        /*0a18*/ 	.word	0x00009a10
        /*0a1c*/ 	.word	0x00000000
        /*0a20*/ 	.word	0x00000060
        /*0a24*/ 	.short	0x010a
        /*0a26*/ 	.byte	0xff
	.zero		1


	//----- nvinfo : EIATTR_NUM_MBARRIERS
	.align		4
.L_47:
        /*0a28*/ 	.byte	0x03, 0x38
        /*0a2a*/ 	.short	0x0026


	//----- nvinfo : EIATTR_EXIT_INSTR_OFFSETS
	.align		4
        /*0a2c*/ 	.byte	0x04, 0x1c
        /*0a2e*/ 	.short	(.L_49 - .L_48)


	//   ....[0]....
.L_48:
        /*0a30*/ 	.word	0x00002640


	//   ....[1]....
        /*0a34*/ 	.word	0x00002b30


	//   ....[2]....
        /*0a38*/ 	.word	0x00002b90


	//   ....[3]....
        /*0a3c*/ 	.word	0x00003a90


	//   ....[4]....
        /*0a40*/ 	.word	0x00004ac0


	//   ....[5]....
        /*0a44*/ 	.word	0x00004b00


	//   ....[6]....
        /*0a48*/ 	.word	0x00008cc0


	//   ....[7]....
        /*0a4c*/ 	.word	0x00008d40


	//   ....[8]....
        /*0a50*/ 	.word	0x00008d70


	//   ....[9]....
        /*0a54*/ 	.word	0x00008de0


	//----- nvinfo : EIATTR_MAX_THREADS
	.align		4
.L_49:
        /*0a58*/ 	.byte	0x04, 0x05
        /*0a5a*/ 	.short	(.L_51 - .L_50)
.L_50:
        /*0a5c*/ 	.word	0x00000100
        /*0a60*/ 	.word	0x00000001
        /*0a64*/ 	.word	0x00000001


	//----- nvinfo : EIATTR_CRS_STACK_SIZE
	.align		4
.L_51:
        /*0a68*/ 	.byte	0x04, 0x1e
        /*0a6a*/ 	.short	(.L_53 - .L_52)
.L_52:
        /*0a6c*/ 	.word	0x00000000


	//----- nvinfo : EIATTR_CBANK_PARAM_SIZE
	.align		4
.L_53:
        /*0a70*/ 	.byte	0x03, 0x19
        /*0a72*/ 	.short	0x0800


	//----- nvinfo : EIATTR_PARAM_CBANK
	.align		4
        /*0a74*/ 	.byte	0x04, 0x0a
        /*0a76*/ 	.short	(.L_55 - .L_54)
	.align		4
.L_54:
        /*0a78*/ 	.word	index@(.nv.constant0._ZN7cutlass13device_kernelINS_4gemm6kernel13GemmUniversalIN4cute5tupleIJiiiiEEENS1_10collective13CollectiveMmaINS1_35MainloopSm100TmaUmmaWarpSpecializedILi6ELi2ELi4ENS5_IJNS4_1CILi1EEESB_SB_EEEEENS5_IJNSA_ILi128EEESE_NSA_ILi64EEEEEENS_10bfloat16_tENS5_IJlSB_lEEESH_SI_NS4_8TiledMMAINS4_8MMA_AtomIJNS4_20SM100_MMA_F16BF16_SSISH_SH_fLi128ELi128ELNS4_4UMMA5MajorE0ELSN_0ELNSM_7ScaleInE0ELSO_0EEEEEENS4_6LayoutISC_NS5_IJNSA_ILi0EEESS_SS_EEEEENS5_IJNS4_10UnderscoreESV_SV_EEEEENS4_13SM90_TMA_LOADENS4_14ComposedLayoutINS4_7SwizzleILi3ELi4ELi3EEENS4_18smem_ptr_flag_bitsILi16EEENSR_INS5_IJNSA_ILi8EEESF_EEENS5_IJSF_SB_EEEEEEEvNS4_8identityESY_S18_vS19_EENS_8epilogue10collective18CollectiveEpilogueINS1B_23Sm100TmaWarpSpecializedILi4ELi2ELi32ELb1ELb0EEEJSG_NS5_IJNSR_ISE_SB_EENSR_INSA_ILi32EEESB_EEEEESH_SI_SH_SI_NS1B_6fusion15FusionCallbacksIS1F_NS1K_17LinearCombinationISH_fSH_fLNS_15FloatRoundStyleE2EEESG_S1J_JEEENS4_5SM1004TMEM4LOAD26SM100_TMEM_LOAD_32dp32b32xESY_NSZ_INS10_ILi2ELi4ELi3EEES13_NSR_INS5_IJS14_S1H_EEENS5_IJS1H_SB_EEEEEEENS4_39AutoVectorizingCopyWithAssumedAlignmentILi128EEENS4_14SM90_TMA_STOREES1Y_S20_S20_EEEvvEEEEvNT_6ParamsE)
        /*0a7c*/ 	.short	0x0380
        /*0a7e*/ 	.short	0x0800


	//----- nvinfo : EIATTR_SW_WAR
	.align		4
.L_55:
        /*0a80*/ 	.byte	0x04, 0x36
        /*0a82*/ 	.short	(.L_57 - .L_56)
.L_56:
        /*0a84*/ 	.word	0x00000008
.L_57:


//--------------------- .nv.callgraph             --------------------------
	.section	.nv.callgraph,"",@"SHT_CUDA_CALLGRAPH"
	.align	4
	.sectionentsize	8
	.align		4
        /*0000*/ 	.word	0x00000000
	.align		4
        /*0004*/ 	.word	0xffffffff
	.align		4
        /*0008*/ 	.word	index@(_ZN7cutlass13device_kernelINS_4gemm6kernel13GemmUniversalIN4cute5tupleIJiiiiEEENS1_10collective13CollectiveMmaINS1_35MainloopSm100TmaUmmaWarpSpecializedILi6ELi2ELi4ENS5_IJNS4_1CILi1EEESB_SB_EEEEENS5_IJNSA_ILi128EEESE_NSA_ILi64EEEEEENS_10bfloat16_tENS5_IJlSB_lEEESH_SI_NS4_8TiledMMAINS4_8MMA_AtomIJNS4_20SM100_MMA_F16BF16_SSISH_SH_fLi128ELi128ELNS4_4UMMA5MajorE0ELSN_0ELNSM_7ScaleInE0ELSO_0EEEEEENS4_6LayoutISC_NS5_IJNSA_ILi0EEESS_SS_EEEEENS5_IJNS4_10UnderscoreESV_SV_EEEEENS4_13SM90_TMA_LOADENS4_14ComposedLayoutINS4_7SwizzleILi3ELi4ELi3EEENS4_18smem_ptr_flag_bitsILi16EEENSR_INS5_IJNSA_ILi8EEESF_EEENS5_IJSF_SB_EEEEEEEvNS4_8identityESY_S18_vS19_EENS_8epilogue10collective18CollectiveEpilogueINS1B_23Sm100TmaWarpSpecializedILi4ELi2ELi32ELb1ELb0EEEJSG_NS5_IJNSR_ISE_SB_EENSR_INSA_ILi32EEESB_EEEEESH_SI_SH_SI_NS1B_6fusion15FusionCallbacksIS1F_NS1K_17LinearCombinationISH_fSH_fLNS_15FloatRoundStyleE2EEESG_S1J_JEEENS4_5SM1004TMEM4LOAD26SM100_TMEM_LOAD_32dp32b32xESY_NSZ_INS10_ILi2ELi4ELi3EEES13_NSR_INS5_IJS14_S1H_EEENS5_IJS1H_SB_EEEEEEENS4_39AutoVectorizingCopyWithAssumedAlignmentILi128EEENS4_14SM90_TMA_STOREES1Y_S20_S20_EEEvvEEEEvNT_6ParamsE)
	.align		4
        /*000c*/ 	.word	index@(__assertfail)
	.align		4
        /*0010*/ 	.word	0x00000000
	.align		4
        /*0014*/ 	.word	0xfffffffe
	.align		4
        /*0018*/ 	.word	0x00000000
	.align		4
        /*001c*/ 	.word	0xfffffffd
	.align		4
        /*0020*/ 	.word	0x00000000
	.align		4
        /*0024*/ 	.word	0xfffffffc


//--------------------- .nv.constant4             --------------------------
	.section	.nv.constant4,"a",@progbits
	.align	8
	.align		8
.nv.constant4:
        /*0000*/ 	.dword	__assertfail
	.align		8
        /*0008*/ 	.dword	__unnamed_1
	.align		8
        /*0010*/ 	.dword	__unnamed_2
	.align		8
        /*0018*/ 	.dword	_ZN39_INTERNAL_1443ebc5_4_k_cu_274e025b_31634cuda3std3__45__cpo5beginE
	.align		8
        /*0020*/ 	.dword	_ZN39_INTERNAL_1443ebc5_4_k_cu_274e025b_31634cuda3std3__45__cpo3endE
	.align		8
        /*0028*/ 	.dword	_ZN39_INTERNAL_1443ebc5_4_k_cu_274e025b_31634cuda3std3__45__cpo6cbeginE
	.align		8
        /*0030*/ 	.dword	_ZN39_INTERNAL_1443ebc5_4_k_cu_274e025b_31634cuda3std3__45__cpo4cendE
	.align		8
        /*0038*/ 	.dword	_ZN39_INTERNAL_1443ebc5_4_k_cu_274e025b_31634cuda3std3__441_GLOBAL__N__1443ebc5_4_k_cu_274e025b_31636ignoreE
	.align		8
        /*0040*/ 	.dword	_ZN39_INTERNAL_1443ebc5_4_k_cu_274e025b_31634cuda3std3__419piecewise_constructE
	.align		8
        /*0048*/ 	.dword	_ZN39_INTERNAL_1443ebc5_4_k_cu_274e025b_31634cuda3std3__48in_placeE
	.align		8
        /*0050*/ 	.dword	_ZN39_INTERNAL_1443ebc5_4_k_cu_274e025b_31634cuda3std6ranges3__45__cpo4swapE
	.align		8
        /*0058*/ 	.dword	_ZN39_INTERNAL_1443ebc5_4_k_cu_274e025b_31634cuda3std6ranges3__45__cpo9iter_moveE
	.align		8
        /*0060*/ 	.dword	_ZN39_INTERNAL_1443ebc5_4_k_cu_274e025b_31634cute7productE
	.align		8
        /*0068*/ 	.dword	_ZN39_INTERNAL_1443ebc5_4_k_cu_274e025b_31634cute1_E
	.align		8
        /*0070*/ 	.dword	$str$25
	.align		8
        /*0078*/ 	.dword	$str$26
	.align		8
        /*0080*/ 	.dword	$str$27
	.align		8
        /*0088*/ 	.dword	$str$28


//--------------------- .text._ZN7cutlass13device_kernelINS_4gemm6kernel13GemmUniversalIN4cute5tupleIJiiiiEEENS1_10collective13CollectiveMmaINS1_35MainloopSm100TmaUmmaWarpSpecializedILi6ELi2ELi4ENS5_IJNS4_1CILi1EEESB_SB_EEEEENS5_IJNSA_ILi128EEESE_NSA_ILi64EEEEEENS_10bfloat16_tENS5_IJlSB_lEEESH_SI_NS4_8TiledMMAINS4_8MMA_AtomIJNS4_20SM100_MMA_F16BF16_SSISH_SH_fLi128ELi128ELNS4_4UMMA5MajorE0ELSN_0ELNSM_7ScaleInE0ELSO_0EEEEEENS4_6LayoutISC_NS5_IJNSA_ILi0EEESS_SS_EEEEENS5_IJNS4_10UnderscoreESV_SV_EEEEENS4_13SM90_TMA_LOADENS4_14ComposedLayoutINS4_7SwizzleILi3ELi4ELi3EEENS4_18smem_ptr_flag_bitsILi16EEENSR_INS5_IJNSA_ILi8EEESF_EEENS5_IJSF_SB_EEEEEEEvNS4_8identityESY_S18_vS19_EENS_8epilogue10collective18CollectiveEpilogueINS1B_23Sm100TmaWarpSpecializedILi4ELi2ELi32ELb1ELb0EEEJSG_NS5_IJNSR_ISE_SB_EENSR_INSA_ILi32EEESB_EEEEESH_SI_SH_SI_NS1B_6fusion15FusionCallbacksIS1F_NS1K_17LinearCombinationISH_fSH_fLNS_15FloatRoundStyleE2EEESG_S1J_JEEENS4_5SM1004TMEM4LOAD26SM100_TMEM_LOAD_32dp32b32xESY_NSZ_INS10_ILi2ELi4ELi3EEES13_NSR_INS5_IJS14_S1H_EEENS5_IJS1H_SB_EEEEEEENS4_39AutoVectorizingCopyWithAssumedAlignmentILi128EEENS4_14SM90_TMA_STOREES1Y_S20_S20_EEEvvEEEEvNT_6ParamsE --------------------------
	.section	.text._ZN7cutlass13device_kernelINS_4gemm6kernel13GemmUniversalIN4cute5tupleIJiiiiEEENS1_10collective13CollectiveMmaINS1_35MainloopSm100TmaUmmaWarpSpecializedILi6ELi2ELi4ENS5_IJNS4_1CILi1EEESB_SB_EEEEENS5_IJNSA_ILi128EEESE_NSA_ILi64EEEEEENS_10bfloat16_tENS5_IJlSB_lEEESH_SI_NS4_8TiledMMAINS4_8MMA_AtomIJNS4_20SM100_MMA_F16BF16_SSISH_SH_fLi128ELi128ELNS4_4UMMA5MajorE0ELSN_0ELNSM_7ScaleInE0ELSO_0EEEEEENS4_6LayoutISC_NS5_IJNSA_ILi0EEESS_SS_EEEEENS5_IJNS4_10UnderscoreESV_SV_EEEEENS4_13SM90_TMA_LOADENS4_14ComposedLayoutINS4_7SwizzleILi3ELi4ELi3EEENS4_18smem_ptr_flag_bitsILi16EEENSR_INS5_IJNSA_ILi8EEESF_EEENS5_IJSF_SB_EEEEEEEvNS4_8identityESY_S18_vS19_EENS_8epilogue10collective18CollectiveEpilogueINS1B_23Sm100TmaWarpSpecializedILi4ELi2ELi32ELb1ELb0EEEJSG_NS5_IJNSR_ISE_SB_EENSR_INSA_ILi32EEESB_EEEEESH_SI_SH_SI_NS1B_6fusion15FusionCallbacksIS1F_NS1K_17LinearCombinationISH_fSH_fLNS_15FloatRoundStyleE2EEESG_S1J_JEEENS4_5SM1004TMEM4LOAD26SM100_TMEM_LOAD_32dp32b32xESY_NSZ_INS10_ILi2ELi4ELi3EEES13_NSR_INS5_IJS14_S1H_EEENS5_IJS1H_SB_EEEEEEENS4_39AutoVectorizingCopyWithAssumedAlignmentILi128EEENS4_14SM90_TMA_STOREES1Y_S20_S20_EEEvvEEEEvNT_6ParamsE,"ax",@progbits
	.align	128
.text._ZN7cutlass13device_kernelINS_4gemm6kernel13GemmUniversalIN4cute5tupleIJiiiiEEENS1_10collective13CollectiveMmaINS1_35MainloopSm100TmaUmmaWarpSpecializedILi6ELi2ELi4ENS5_IJNS4_1CILi1EEESB_SB_EEEEENS5_IJNSA_ILi128EEESE_NSA_ILi64EEEEEENS_10bfloat16_tENS5_IJlSB_lEEESH_SI_NS4_8TiledMMAINS4_8MMA_AtomIJNS4_20SM100_MMA_F16BF16_SSISH_SH_fLi128ELi128ELNS4_4UMMA5MajorE0ELSN_0ELNSM_7ScaleInE0ELSO_0EEEEEENS4_6LayoutISC_NS5_IJNSA_ILi0EEESS_SS_EEEEENS5_IJNS4_10UnderscoreESV_SV_EEEEENS4_13SM90_TMA_LOADENS4_14ComposedLayoutINS4_7SwizzleILi3ELi4ELi3EEENS4_18smem_ptr_flag_bitsILi16EEENSR_INS5_IJNSA_ILi8EEESF_EEENS5_IJSF_SB_EEEEEEEvNS4_8identityESY_S18_vS19_EENS_8epilogue10collective18CollectiveEpilogueINS1B_23Sm100TmaWarpSpecializedILi4ELi2ELi32ELb1ELb0EEEJSG_NS5_IJNSR_ISE_SB_EENSR_INSA_ILi32EEESB_EEEEESH_SI_SH_SI_NS1B_6fusion15FusionCallbacksIS1F_NS1K_17LinearCombinationISH_fSH_fLNS_15FloatRoundStyleE2EEESG_S1J_JEEENS4_5SM1004TMEM4LOAD26SM100_TMEM_LOAD_32dp32b32xESY_NSZ_INS10_ILi2ELi4ELi3EEES13_NSR_INS5_IJS14_S1H_EEENS5_IJS1H_SB_EEEEEEENS4_39AutoVectorizingCopyWithAssumedAlignmentILi128EEENS4_14SM90_TMA_STOREES1Y_S20_S20_EEEvvEEEEvNT_6ParamsE:
        .type           _ZN7cutlass13device_kernelINS_4gemm6kernel13GemmUniversalIN4cute5tupleIJiiiiEEENS1_10collective13CollectiveMmaINS1_35MainloopSm100TmaUmmaWarpSpecializedILi6ELi2ELi4ENS5_IJNS4_1CILi1EEESB_SB_EEEEENS5_IJNSA_ILi128EEESE_NSA_ILi64EEEEEENS_10bfloat16_tENS5_IJlSB_lEEESH_SI_NS4_8TiledMMAINS4_8MMA_AtomIJNS4_20SM100_MMA_F16BF16_SSISH_SH_fLi128ELi128ELNS4_4UMMA5MajorE0ELSN_0ELNSM_7ScaleInE0ELSO_0EEEEEENS4_6LayoutISC_NS5_IJNSA_ILi0EEESS_SS_EEEEENS5_IJNS4_10UnderscoreESV_SV_EEEEENS4_13SM90_TMA_LOADENS4_14ComposedLayoutINS4_7SwizzleILi3ELi4ELi3EEENS4_18smem_ptr_flag_bitsILi16EEENSR_INS5_IJNSA_ILi8EEESF_EEENS5_IJSF_SB_EEEEEEEvNS4_8identityESY_S18_vS19_EENS_8epilogue10collective18CollectiveEpilogueINS1B_23Sm100TmaWarpSpecializedILi4ELi2ELi32ELb1ELb0EEEJSG_NS5_IJNSR_ISE_SB_EENSR_INSA_ILi32EEESB_EEEEESH_SI_SH_SI_NS1B_6fusion15FusionCallbacksIS1F_NS1K_17LinearCombinationISH_fSH_fLNS_15FloatRoundStyleE2EEESG_S1J_JEEENS4_5SM1004TMEM4LOAD26SM100_TMEM_LOAD_32dp32b32xESY_NSZ_INS10_ILi2ELi4ELi3EEES13_NSR_INS5_IJS14_S1H_EEENS5_IJS1H_SB_EEEEEEENS4_39AutoVectorizingCopyWithAssumedAlignmentILi128EEENS4_14SM90_TMA_STOREES1Y_S20_S20_EEEvvEEEEvNT_6ParamsE,@function
        .size           _ZN7cutlass13device_kernelINS_4gemm6kernel13GemmUniversalIN4cute5tupleIJiiiiEEENS1_10collective13CollectiveMmaINS1_35MainloopSm100TmaUmmaWarpSpecializedILi6ELi2ELi4ENS5_IJNS4_1CILi1EEESB_SB_EEEEENS5_IJNSA_ILi128EEESE_NSA_ILi64EEEEEENS_10bfloat16_tENS5_IJlSB_lEEESH_SI_NS4_8TiledMMAINS4_8MMA_AtomIJNS4_20SM100_MMA_F16BF16_SSISH_SH_fLi128ELi128ELNS4_4UMMA5MajorE0ELSN_0ELNSM_7ScaleInE0ELSO_0EEEEEENS4_6LayoutISC_NS5_IJNSA_ILi0EEESS_SS_EEEEENS5_IJNS4_10UnderscoreESV_SV_EEEEENS4_13SM90_TMA_LOADENS4_14ComposedLayoutINS4_7SwizzleILi3ELi4ELi3EEENS4_18smem_ptr_flag_bitsILi16EEENSR_INS5_IJNSA_ILi8EEESF_EEENS5_IJSF_SB_EEEEEEEvNS4_8identityESY_S18_vS19_EENS_8epilogue10collective18CollectiveEpilogueINS1B_23Sm100TmaWarpSpecializedILi4ELi2ELi32ELb1ELb0EEEJSG_NS5_IJNSR_ISE_SB_EENSR_INSA_ILi32EEESB_EEEEESH_SI_SH_SI_NS1B_6fusion15FusionCallbacksIS1F_NS1K_17LinearCombinationISH_fSH_fLNS_15FloatRoundStyleE2EEESG_S1J_JEEENS4_5SM1004TMEM4LOAD26SM100_TMEM_LOAD_32dp32b32xESY_NSZ_INS10_ILi2ELi4ELi3EEES13_NSR_INS5_IJS14_S1H_EEENS5_IJS1H_SB_EEEEEEENS4_39AutoVectorizingCopyWithAssumedAlignmentILi128EEENS4_14SM90_TMA_STOREES1Y_S20_S20_EEEvvEEEEvNT_6ParamsE,(.L_x_182 - _ZN7cutlass13device_kernelINS_4gemm6kernel13GemmUniversalIN4cute5tupleIJiiiiEEENS1_10collective13CollectiveMmaINS1_35MainloopSm100TmaUmmaWarpSpecializedILi6ELi2ELi4ENS5_IJNS4_1CILi1EEESB_SB_EEEEENS5_IJNSA_ILi128EEESE_NSA_ILi64EEEEEENS_10bfloat16_tENS5_IJlSB_lEEESH_SI_NS4_8TiledMMAINS4_8MMA_AtomIJNS4_20SM100_MMA_F16BF16_SSISH_SH_fLi128ELi128ELNS4_4UMMA5MajorE0ELSN_0ELNSM_7ScaleInE0ELSO_0EEEEEENS4_6LayoutISC_NS5_IJNSA_ILi0EEESS_SS_EEEEENS5_IJNS4_10UnderscoreESV_SV_EEEEENS4_13SM90_TMA_LOADENS4_14ComposedLayoutINS4_7SwizzleILi3ELi4ELi3EEENS4_18smem_ptr_flag_bitsILi16EEENSR_INS5_IJNSA_ILi8EEESF_EEENS5_IJSF_SB_EEEEEEEvNS4_8identityESY_S18_vS19_EENS_8epilogue10collective18CollectiveEpilogueINS1B_23Sm100TmaWarpSpecializedILi4ELi2ELi32ELb1ELb0EEEJSG_NS5_IJNSR_ISE_SB_EENSR_INSA_ILi32EEESB_EEEEESH_SI_SH_SI_NS1B_6fusion15FusionCallbacksIS1F_NS1K_17LinearCombinationISH_fSH_fLNS_15FloatRoundStyleE2EEESG_S1J_JEEENS4_5SM1004TMEM4LOAD26SM100_TMEM_LOAD_32dp32b32xESY_NSZ_INS10_ILi2ELi4ELi3EEES13_NSR_INS5_IJS14_S1H_EEENS5_IJS1H_SB_EEEEEEENS4_39AutoVectorizingCopyWithAssumedAlignmentILi128EEENS4_14SM90_TMA_STOREES1Y_S20_S20_EEEvvEEEEvNT_6ParamsE)
        .other          _ZN7cutlass13device_kernelINS_4gemm6kernel13GemmUniversalIN4cute5tupleIJiiiiEEENS1_10collective13CollectiveMmaINS1_35MainloopSm100TmaUmmaWarpSpecializedILi6ELi2ELi4ENS5_IJNS4_1CILi1EEESB_SB_EEEEENS5_IJNSA_ILi128EEESE_NSA_ILi64EEEEEENS_10bfloat16_tENS5_IJlSB_lEEESH_SI_NS4_8TiledMMAINS4_8MMA_AtomIJNS4_20SM100_MMA_F16BF16_SSISH_SH_fLi128ELi128ELNS4_4UMMA5MajorE0ELSN_0ELNSM_7ScaleInE0ELSO_0EEEEEENS4_6LayoutISC_NS5_IJNSA_ILi0EEESS_SS_EEEEENS5_IJNS4_10UnderscoreESV_SV_EEEEENS4_13SM90_TMA_LOADENS4_14ComposedLayoutINS4_7SwizzleILi3ELi4ELi3EEENS4_18smem_ptr_flag_bitsILi16EEENSR_INS5_IJNSA_ILi8EEESF_EEENS5_IJSF_SB_EEEEEEEvNS4_8identityESY_S18_vS19_EENS_8epilogue10collective18CollectiveEpilogueINS1B_23Sm100TmaWarpSpecializedILi4ELi2ELi32ELb1ELb0EEEJSG_NS5_IJNSR_ISE_SB_EENSR_INSA_ILi32EEESB_EEEEESH_SI_SH_SI_NS1B_6fusion15FusionCallbacksIS1F_NS1K_17LinearCombinationISH_fSH_fLNS_15FloatRoundStyleE2EEESG_S1J_JEEENS4_5SM1004TMEM4LOAD26SM100_TMEM_LOAD_32dp32b32xESY_NSZ_INS10_ILi2ELi4ELi3EEES13_NSR_INS5_IJS14_S1H_EEENS5_IJS1H_SB_EEEEEEENS4_39AutoVectorizingCopyWithAssumedAlignmentILi128EEENS4_14SM90_TMA_STOREES1Y_S20_S20_EEEvvEEEEvNT_6ParamsE,@"STO_CUDA_ENTRY STV_DEFAULT"
_ZN7cutlass13device_kernelINS_4gemm6kernel13GemmUniversalIN4cute5tupleIJiiiiEEENS1_10collective13CollectiveMmaINS1_35MainloopSm100TmaUmmaWarpSpecializedILi6ELi2ELi4ENS5_IJNS4_1CILi1EEESB_SB_EEEEENS5_IJNSA_ILi128EEESE_NSA_ILi64EEEEEENS_10bfloat16_tENS5_IJlSB_lEEESH_SI_NS4_8TiledMMAINS4_8MMA_AtomIJNS4_20SM100_MMA_F16BF16_SSISH_SH_fLi128ELi128ELNS4_4UMMA5MajorE0ELSN_0ELNSM_7ScaleInE0ELSO_0EEEEEENS4_6LayoutISC_NS5_IJNSA_ILi0EEESS_SS_EEEEENS5_IJNS4_10UnderscoreESV_SV_EEEEENS4_13SM90_TMA_LOADENS4_14ComposedLayoutINS4_7SwizzleILi3ELi4ELi3EEENS4_18smem_ptr_flag_bitsILi16EEENSR_INS5_IJNSA_ILi8EEESF_EEENS5_IJSF_SB_EEEEEEEvNS4_8identityESY_S18_vS19_EENS_8epilogue10collective18CollectiveEpilogueINS1B_23Sm100TmaWarpSpecializedILi4ELi2ELi32ELb1ELb0EEEJSG_NS5_IJNSR_ISE_SB_EENSR_INSA_ILi32EEESB_EEEEESH_SI_SH_SI_NS1B_6fusion15FusionCallbacksIS1F_NS1K_17LinearCombinationISH_fSH_fLNS_15FloatRoundStyleE2EEESG_S1J_JEEENS4_5SM1004TMEM4LOAD26SM100_TMEM_LOAD_32dp32b32xESY_NSZ_INS10_ILi2ELi4ELi3EEES13_NSR_INS5_IJS14_S1H_EEENS5_IJS1H_SB_EEEEEEENS4_39AutoVectorizingCopyWithAssumedAlignmentILi128EEENS4_14SM90_TMA_STOREES1Y_S20_S20_EEEvvEEEEvNT_6ParamsE:
[----:B------:R-:W1:Y:S01]  /*0000*/  LDC R1, c[0x0][0x37c] ;  /* 0x0000df00ff017b82 */ /* 0x000e620000000800 */
[----:B------:R-:W2:Y:S01]  /*0010*/  S2R R101, SR_TID.X ;  /* 0x0000000000657919 */ /* 0x000ea20000002100 */
[----:B------:R-:W3:Y:S01]  /*0020*/  LDCU.64 UR4, c[0x0][0x890] ;  /* 0x00011200ff0477ac */ /* 0x000ee20008000a00 */
[----:B------:R-:W-:Y:S02]  /*0030*/  PRMT R88, RZ, 0x7610, R88 ;  /* 0x00007610ff587816 */ /* 0x000fe40000000058 */
[----:B------:R-:W-:Y:S01]  /*0040*/  ELECT P5, URZ, PT ;  /* 0x0000000000ff782f */ /* 0x000fe200038a0000 */
[----:B------:R-:W4:Y:S01]  /*0050*/  LDCU.64 UR46, c[0x0][0x358] ;  /* 0x00006b00ff2e77ac */ /* 0x000f220008000a00 */
[----:B---3--:R-:W-:-:S04]  /*0060*/  UISETP.NE.U32.AND UP0, UPT, UR4, URZ, UPT ;  /* 0x000000ff0400728c */ /* 0x008fc8000bf05070 */
[----:B------:R-:W-:Y:S01]  /*0070*/  UISETP.NE.AND.EX UP0, UPT, UR5, URZ, UPT, UP0 ;  /* 0x000000ff0500728c */ /* 0x000fe2000bf05300 */
[----:B--2---:R-:W-:-:S05]  /*0080*/  SHF.R.U32.HI R92, RZ, 0x5, R101 ;  /* 0x00000005ff5c7819 */ /* 0x004fca0000011665 */
[----:B------:R-:W2:Y:S02]  /*0090*/  SHFL.IDX PT, R0, R92, RZ, 0x1f ;  /* 0x00001fff5c007589 */ /* 0x000ea400000e0000 */
[----:B--2---:R-:W-:Y:S01]  /*00a0*/  R2UR UR8, R0 ;  /* 0x00000000000872ca */ /* 0x004fe200000e0000 */
[----:B-1--4-:R-:W-:-:S14]  /*00b0*/  BRA.U UP0, `(.L_x_0) ;  /* 0x00000001002c7547 */ /* 0x012fdc000b800000 */
[----:B------:R-:W1:Y:S02]  /*00c0*/  LDCU.64 UR6, c[0x0][0x888] ;  /* 0x00011100ff0677ac */ /* 0x000e640008000a00 */
[----:B-1----:R-:W-:-:S04]  /*00d0*/  UISETP.NE.U32.AND UP0, UPT, UR6, URZ, UPT ;  /* 0x000000ff0600728c */ /* 0x002fc8000bf05070 */
[----:B------:R-:W-:-:S09]  /*00e0*/  UISETP.NE.AND.EX UP0, UPT, UR7, URZ, UPT, UP0 ;  /* 0x000000ff0700728c */ /* 0x000fd2000bf05300 */
[----:B------:R-:W-:Y:S05]  /*00f0*/  BRA.U !UP0, `(.L_x_1) ;  /* 0x0000000108107547 */ /* 0x000fea000b800000 */
[----:B------:R-:W1:Y:S02]  /*0100*/  LDC.64 R2, c[0x0][0x888] ;  /* 0x00022200ff027b82 */ /* 0x000e640000000a00 */
[----:B-1----:R1:W5:Y:S01]  /*0110*/  LDG.E R49, desc[UR46][R2.64] ;  /* 0x0000002e02317981 */ /* 0x002362000c1e1900 */
[----:B------:R-:W-:Y:S01]  /*0120*/  HFMA2 R88, -RZ, RZ, 0, 5.9604644775390625e-08 ;  /* 0x00000001ff587431 */ /* 0x000fe200000001ff */
[----:B------:R-:W-:Y:S05]  /*0130*/  BRA `(.L_x_0) ;  /* 0x00000000000c7947 */ /* 0x000fea0003800000 */
.L_x_1:
[----:B------:R-:W1:Y:S01]  /*0140*/  LDCU UR6, c[0x0][0x880] ;  /* 0x00011000ff0677ac */ /* 0x000e620008000800 */
[----:B------:R-:W-:Y:S01]  /*0150*/  HFMA2 R88, -RZ, RZ, 0, 5.9604644775390625e-08 ;  /* 0x00000001ff587431 */ /* 0x000fe200000001ff */
[----:B-1----:R-:W-:-:S07]  /*0160*/  MOV R49, UR6 ;  /* 0x0000000600317c02 */ /* 0x002fce0008000f00 */
.L_x_0:
[----:B------:R-:W2:Y:S02]  /*0170*/  LDCU.64 UR6, c[0x0][0x8b0] ;  /* 0x00011600ff0677ac */ /* 0x000ea40008000a00 */
[----:B--2---:R-:W-:-:S04]  /*0180*/  UISETP.NE.U32.AND UP0, UPT, UR6, URZ, UPT ;  /* 0x000000ff0600728c */ /* 0x004fc8000bf05070 */
[----:B------:R-:W-:-:S09]  /*0190*/  UISETP.NE.AND.EX UP0, UPT, UR7, URZ, UPT, UP0 ;  /* 0x000000ff0700728c */ /* 0x000fd2000bf05300 */
[----:B------:R-:W-:Y:S05]  /*01a0*/  BRA.U UP0, `(.L_x_2) ;  /* 0x0000000100247547 */ /* 0x000fea000b800000 */
[----:B------:R-:W2:Y:S02]  /*01b0*/  LDCU.64 UR6, c[0x0][0x8a8] ;  /* 0x00011500ff0677ac */ /* 0x000ea40008000a00 */
[----:B--2---:R-:W-:-:S04]  /*01c0*/  UISETP.NE.U32.AND UP0, UPT, UR6, URZ, UPT ;  /* 0x000000ff0600728c */ /* 0x004fc8000bf05070 */
[----:B------:R-:W-:-:S09]  /*01d0*/  UISETP.NE.AND.EX UP0, UPT, UR7, URZ, UPT, UP0 ;  /* 0x000000ff0700728c */ /* 0x000fd2000bf05300 */
[----:B------:R-:W-:Y:S05]  /*01e0*/  BRA.U !UP0, `(.L_x_3) ;  /* 0x00000001080c7547 */ /* 0x000fea000b800000 */
[----:B-1----:R-:W1:Y:S02]  /*01f0*/  LDC.64 R2, c[0x0][0x8a8] ;  /* 0x00022a00ff027b82 */ /* 0x002e640000000a00 */
[----:B-1----:R2:W5:Y:S01]  /*0200*/  LDG.E R47, desc[UR46][R2.64] ;  /* 0x0000002e022f7981 */ /* 0x002562000c1e1900 */
[----:B------:R-:W-:Y:S05]  /*0210*/  BRA `(.L_x_2) ;  /* 0x0000000000087947 */ /* 0x000fea0003800000 */
.L_x_3:
[----:B------:R-:W2:Y:S02]  /*0220*/  LDCU UR6, c[0x0][0x8a0] ;  /* 0x00011400ff0677ac */ /* 0x000ea40008000800 */
[----:B--2---:R-:W-:Y:S02]  /*0230*/  MOV R47, UR6 ;  /* 0x00000006002f7c02 */ /* 0x004fe40008000f00 */
.L_x_2:
[----:B------:R-:W-:Y:S01]  /*0240*/  IMAD.U32 R0, RZ, RZ, UR8 ;  /* 0x00000008ff007e24 */ /* 0x000fe2000f8e00ff */
[----:B------:R-:W-:Y:S04]  /*0250*/  BSSY.RECONVERGENT B0, `(.L_x_4) ;  /* 0x000000c000007945 */ /* 0x000fe80003800200 */
[C---:B------:R-:W-:Y:S02]  /*0260*/  ISETP.NE.OR P1, PT, R0.reuse, 0x1, !P5 ;  /* 0x000000010000780c */ /* 0x040fe40006f25670 */
[----:B------:R-:W-:-:S11]  /*0270*/  ISETP.NE.OR P0, PT, R0, 0x3, !P5 ;  /* 0x000000030000780c */ /* 0x000fd60006f05670 */
[----:B------:R-:W-:Y:S05]  /*0280*/  @P1 BRA `(.L_x_5) ;  /* 0x0000000000201947 */ /* 0x000fea0003800000 */
[----:B------:R-:W3:Y:S02]  /*0290*/  LDCU.64 UR6, c[0x0][0x348] ;  /* 0x00006900ff0677ac */ /* 0x000ee40008000a00 */
[----:B---3--:R-:W-:Y:S02]  /*02a0*/  UIADD3 UR10, UP1, UPT, UR6, 0x80, URZ ;  /* 0x00000080060a7890 */ /* 0x008fe4000ff3e0ff */
[----:B------:R-:W-:Y:S02]  /*02b0*/  UIADD3 UR6, UP0, UPT, UR6, 0x180, URZ ;  /* 0x0000018006067890 */ /* 0x000fe4000ff1e0ff */
[----:B------:R-:W-:Y:S02]  /*02c0*/  UIADD3.X UR11, UPT, UPT, URZ, UR7, URZ, UP1, !UPT ;  /* 0x00000007ff0b7290 */ /* 0x000fe40008ffe4ff */
[----:B------:R-:W-:-:S07]  /*02d0*/  UIADD3.X UR7, UPT, UPT, URZ, UR7, URZ, UP0, !UPT ;  /* 0x00000007ff077290 */ /* 0x000fce00087fe4ff */
[----:B------:R3:W-:Y:S02]  /*02e0*/  UTMACCTL.PF [UR10] ;  /* 0x000000000a0079b9 */ /* 0x0007e40008040000 */
[----:B------:R3:W-:Y:S02]  /*02f0*/  UTMACCTL.PF [UR6] ;  /* 0x00000000060079b9 */ /* 0x0007e40008040000 */
[----:B---3--:R-:W-:Y:S01]  /*0300*/  NOP ;  /* 0x0000000000007918 */ /* 0x008fe20000000000 */
.L_x_5:
[----:B------:R-:W-:Y:S05]  /*0310*/  BSYNC.RECONVERGENT B0 ;  /* 0x0000000000007941 */ /* 0x000fea0003800200 */
.L_x_4:
[----:B------:R-:W-:Y:S04]  /*0320*/  BSSY.RECONVERGENT B0, `(.L_x_6) ;  /* 0x000000a000007945 */ /* 0x000fe80003800200 */
        /* <DEDUP_REMOVED lines=9> */
.L_x_7:
[----:B------:R-:W-:Y:S05]  /*03c0*/  BSYNC.RECONVERGENT B0 ;  /* 0x0000000000007941 */ /* 0x000fea0003800200 */
.L_x_6:
[----:B------:R-:W3:Y:S01]  /*03d0*/  LDCU.64 UR6, c[0x0][0x888] ;  /* 0x00011100ff0677ac */ /* 0x000ee20008000a00 */
[----:B------:R-:W-:Y:S02]  /*03e0*/  UISETP.EQ.U32.AND UP1, UPT, UR4, URZ, UPT ;  /* 0x000000ff0400728c */ /* 0x000fe4000bf22070 */
[----:B------:R-:W-:Y:S02]  /*03f0*/  UPLOP3.LUT UP2, UPT, UPT, UPT, UPT, 0x80, 0x8 ;  /* 0x000000000008789c */ /* 0x000fe40003f4f070 */
[----:B---3--:R-:W-:-:S04]  /*0400*/  UISETP.NE.U32.AND UP0, UPT, UR6, URZ, UPT ;  /* 0x000000ff0600728c */ /* 0x008fc8000bf05070 */
[----:B------:R-:W-:-:S04]  /*0410*/  UISETP.NE.AND.EX UP0, UPT, UR7, URZ, UPT, UP0 ;  /* 0x000000ff0700728c */ /* 0x000fc8000bf05300 */
[----:B------:R-:W-:-:S04]  /*0420*/  UISETP.EQ.OR.EX UP3, UPT, UR5, URZ, !UP0, UP1 ;  /* 0x000000ff0500728c */ /* 0x000fc8000c762710 */
[----:B------:R-:W-:-:S05]  /*0430*/  UP2UR UR50, UPR, URZ, 0x8 ;  /* 0x00000008ff327883 */ /* 0x000fca0008000000 */
[----:B------:R-:W-:Y:S07]  /*0440*/  BRA.U !UP3, `(.L_x_8) ;  /* 0x000000010b207547 */ /* 0x000fee000b800000 */
[----:B------:R-:W-:Y:S01]  /*0450*/  UISETP.NE.U32.AND UP2, UPT, UR4, URZ, UPT ;  /* 0x000000ff0400728c */ /* 0x000fe2000bf45070 */
[----:B-----5:R-:W-:Y:S01]  /*0460*/  FSETP.NEU.AND P0, PT, R49, RZ, PT ;  /* 0x000000ff3100720b */ /* 0x020fe20003f0d000 */
[----:B------:R-:W-:Y:S02]  /*0470*/  USEL UR4, URZ, 0xffffffff, UP0 ;  /* 0xffffffffff047887 */ /* 0x000fe40008000000 */
[----:B------:R-:W-:-:S10]  /*0480*/  UISETP.NE.AND.EX UP2, UPT, UR5, URZ, UPT, UP2 ;  /* 0x000000ff0500728c */ /* 0x000fd4000bf45320 */
[----:B------:R-:W-:Y:S01]  /*0490*/  VOTEU.ANY UP1, P0 ;  /* 0x0000000000ff7886 */ /* 0x000fe20000020100 */
[----:B------:R-:W-:-:S04]  /*04a0*/  @!UP2 USEL UR4, URZ, 0xffffffff, UP1 ;  /* 0xffffffffff04a887 */ /* 0x000fc80008800000 */
[----:B------:R-:W-:-:S04]  /*04b0*/  ULOP3.LUT UR4, UR4, 0x1, URZ, 0xc0, !UPT ;  /* 0x0000000104047892 */ /* 0x000fc8000f8ec0ff */
[----:B------:R-:W-:-:S11]  /*04c0*/  UISETP.NE.U32.AND UP2, UPT, UR4, 0x1, UPT ;  /* 0x000000010400788c */ /* 0x000fd6000bf45070 */
.L_x_8:
[----:B-12---:R-:W1:Y:S01]  /*04d0*/  SHFL.IDX PT, R2, R92, RZ, 0x1f ;  /* 0x00001fff5c027589 */ /* 0x006e6200000e0000 */
[----:B------:R-:W-:-:S04]  /*04e0*/  UISETP.NE.AND UP1, UPT, UR8, 0x2, UPT ;  /* 0x000000020800788c */ /* 0x000fc8000bf25270 */
[----:B------:R-:W-:Y:S01]  /*04f0*/  USEL UR6, URZ, 0x1, UP1 ;  /* 0x00000001ff067887 */ /* 0x000fe20008800000 */
[----:B-1----:R-:W-:-:S13]  /*0500*/  ISETP.NE.AND P0, PT, R2, RZ, PT ;  /* 0x000000ff0200720c */ /* 0x002fda0003f05270 */
[----:B------:R-:W-:Y:S05]  /*0510*/  @P0 BRA `(.L_x_9) ;  /* 0x0000000000580947 */ /* 0x000fea0003800000 */
[----:B------:R-:W1:Y:S01]  /*0520*/  S2UR UR5, SR_CgaCtaId ;  /* 0x00000000000579c3 */ /* 0x000e620000008800 */
[----:B------:R-:W-:Y:S01]  /*0530*/  UMOV UR7, 0x400 ;  /* 0x0000040000077882 */ /* 0x000fe20000000000 */
[----:B------:R-:W-:Y:S01]  /*0540*/  UMOV UR4, 0x1 ;  /* 0x0000000100047882 */ /* 0x000fe20000000000 */
[----:B------:R-:W-:Y:S01]  /*0550*/  ELECT P0, URZ, PT ;  /* 0x0000000000ff782f */ /* 0x000fe20003800000 */
[----:B------:R-:W-:-:S04]  /*0560*/  UIADD3 UR10, UPT, UPT, -UR4, 0x100000, URZ ;  /* 0x00100000040a7890 */ /* 0x000fc8000fffe1ff */
[----:B------:R-:W-:Y:S02]  /*0570*/  USHF.L.U32 UR11, UR10, 0xb, URZ ;  /* 0x0000000b0a0b7899 */ /* 0x000fe400080006ff */
[----:B------:R-:W-:Y:S02]  /*0580*/  USHF.L.U32 UR10, UR10, 0x1, URZ ;  /* 0x000000010a0a7899 */ /* 0x000fe400080006ff */
[----:B-1----:R-:W-:Y:S01]  /*0590*/  ULEA UR5, UR5, UR7, 0x18 ;  /* 0x0000000705057291 */ /* 0x002fe2000f8ec0ff */
[----:B------:R-:W1:Y:S11]  /*05a0*/  FENCE.VIEW.ASYNC.S ;  /* 0x00000000000073c6 */ /* 0x000e760000000000 */
[----:B-1----:R1:W2:Y:S01]  /*05b0*/  SYNCS.EXCH.64 URZ, [UR5], UR10 ;  /* 0x0000000a05ff75b2 */ /* 0x0022a20008000100 */
[----:B------:R1:W3:Y:S01]  /*05c0*/  SYNCS.EXCH.64 URZ, [UR5+0x30], UR10 ;  /* 0x0000300a05ff75b2 */ /* 0x0002e20008000100 */
[----:B------:R1:W4:Y:S01]  /*05d0*/  SYNCS.EXCH.64 URZ, [UR5+0x8], UR10 ;  /* 0x0000080a05ff75b2 */ /* 0x0003220008000100 */
[----:B------:R1:W1:Y:S01]  /*05e0*/  SYNCS.EXCH.64 URZ, [UR5+0x38], UR10 ;  /* 0x0000380a05ff75b2 */ /* 0x0002620008000100 */
        /* <DEDUP_REMOVED lines=8> */
[----:B------:R-:W-:Y:S01]  /*0670*/  NOP ;  /* 0x0000000000007918 */ /* 0x000fe20000000000 */
.L_x_9:
[----:B------:R-:W2:Y:S01]  /*0680*/  SHFL.IDX PT, R2, R92, RZ, 0x1f ;  /* 0x00001fff5c027589 */ /* 0x000ea200000e0000 */
[----:B------:R-:W-:Y:S01]  /*0690*/  NOP ;  /* 0x0000000000007918 */ /* 0x000fe20000000000 */
[----:B--2---:R-:W-:-:S13]  /*06a0*/  ISETP.NE.AND P0, PT, R2, 0x1, PT ;  /* 0x000000010200780c */ /* 0x004fda0003f05270 */
[----:B------:R-:W-:Y:S05]  /*06b0*/  @P0 BRA `(.L_x_10) ;  /* 0x0000000000580947 */ /* 0x000fea0003800000 */
[----:B------:R-:W2:Y:S01]  /*06c0*/  S2UR UR7, SR_CgaCtaId ;  /* 0x00000000000779c3 */ /* 0x000ea20000008800 */
[----:B------:R-:W-:Y:S01]  /*06d0*/  UMOV UR9, 0x400 ;  /* 0x0000040000097882 */ /* 0x000fe20000000000 */
[----:B-1----:R-:W-:Y:S01]  /*06e0*/  UMOV UR5, 0x20 ;  /* 0x0000002000057882 */ /* 0x002fe20000000000 */
[----:B------:R-:W-:Y:S01]  /*06f0*/  UMOV UR4, 0x80 ;  /* 0x0000008000047882 */ /* 0x000fe20000000000 */
[----:B------:R-:W-:-:S04]  /*0700*/  UIADD3 UR10, UPT, UPT, -UR5, 0x100000, URZ ;  /* 0x00100000050a7890 */ /* 0x000fc8000fffe1ff */
[----:B------:R-:W-:Y:S02]  /*0710*/  USHF.L.U32 UR11, UR10, 0xb, URZ ;  /* 0x0000000b0a0b7899 */ /* 0x000fe400080006ff */
[----:B------:R-:W-:Y:S02]  /*0720*/  USHF.L.U32 UR10, UR10, 0x1, URZ ;  /* 0x000000010a0a7899 */ /* 0x000fe400080006ff */
[----:B------:R-:W-:-:S04]  /*0730*/  UIADD3 UR4, UPT, UPT, -UR4, 0x100000, URZ ;  /* 0x0010000004047890 */ /* 0x000fc8000fffe1ff */
[----:B------:R-:W-:Y:S02]  /*0740*/  USHF.L.U32 UR5, UR4, 0xb, URZ ;  /* 0x0000000b04057899 */ /* 0x000fe400080006ff */
[----:B------:R-:W-:Y:S01]  /*0750*/  USHF.L.U32 UR4, UR4, 0x1, URZ ;  /* 0x0000000104047899 */ /* 0x000fe200080006ff */
[----:B------:R-:W-:Y:S01]  /*0760*/  ELECT P0, URZ, PT ;  /* 0x0000000000ff782f */ /* 0x000fe20003800000 */
[----:B--2---:R-:W-:Y:S01]  /*0770*/  ULEA UR7, UR7, UR9, 0x18 ;  /* 0x0000000907077291 */ /* 0x004fe2000f8ec0ff */
[----:B------:R-:W1:Y:S11]  /*0780*/  FENCE.VIEW.ASYNC.S ;  /* 0x00000000000073c6 */ /* 0x000e760000000000 */
[----:B-1----:R2:W1:Y:S01]  /*0790*/  SYNCS.EXCH.64 URZ, [UR7+0x60], UR10 ;  /* 0x0000600a07ff75b2 */ /* 0x0024620008000100 */
[----:B------:R2:W1:Y:S01]  /*07a0*/  SYNCS.EXCH.64 URZ, [UR7+0x80], UR4 ;  /* 0x0000800407ff75b2 */ /* 0x0004620008000100 */
[----:B------:R2:W1:Y:S01]  /*07b0*/  SYNCS.EXCH.64 URZ, [UR7+0x68], UR10 ;  /* 0x0000680a07ff75b2 */ /* 0x0004620008000100 */
[----:B------:R2:W1:Y:S01]  /*07c0*/  SYNCS.EXCH.64 URZ, [UR7+0x88], UR4 ;  /* 0x0000880407ff75b2 */ /* 0x0004620008000100 */
[----:B------:R2:W1:Y:S01]  /*07d0*/  SYNCS.EXCH.64 URZ, [UR7+0x70], UR10 ;  /* 0x0000700a07ff75b2 */ /* 0x0004620008000100 */
[----:B------:R2:W1:Y:S01]  /*07e0*/  SYNCS.EXCH.64 URZ, [UR7+0x90], UR4 ;  /* 0x0000900407ff75b2 */ /* 0x0004620008000100 */
[----:B------:R2:W1:Y:S01]  /*07f0*/  SYNCS.EXCH.64 URZ, [UR7+0x78], UR10 ;  /* 0x0000780a07ff75b2 */ /* 0x0004620008000100 */
[----:B------:R2:W1:Y:S02]  /*0800*/  SYNCS.EXCH.64 URZ, [UR7+0x98], UR4 ;  /* 0x0000980407ff75b2 */ /* 0x0004640008000100 */
[----:B--2---:R-:W-:Y:S01]  /*0810*/  NOP ;  /* 0x0000000000007918 */ /* 0x004fe20000000000 */
.L_x_10:
[----:B------:R-:W2:Y:S01]  /*0820*/  SHFL.IDX PT, R2, R92, RZ, 0x1f ;  /* 0x00001fff5c027589 */ /* 0x000ea200000e0000 */
[----:B------:R-:W-:Y:S01]  /*0830*/  NOP ;  /* 0x0000000000007918 */ /* 0x000fe20000000000 */
[----:B--2---:R-:W-:-:S13]  /*0840*/  ISETP.NE.AND P0, PT, R2, 0x3, PT ;  /* 0x000000030200780c */ /* 0x004fda0003f05270 */
[----:B------:R-:W-:Y:S05]  /*0850*/  @P0 BRA `(.L_x_11) ;  /* 0x0000000000300947 */ /* 0x000fea0003800000 */
[----:B-1----:R-:W1:Y:S01]  /*0860*/  S2UR UR5, SR_CgaCtaId ;  /* 0x00000000000579c3 */ /* 0x002e620000008800 */
        /* <DEDUP_REMOVED lines=8> */
[----:B-1----:R2:W1:Y:S01]  /*08f0*/  SYNCS.EXCH.64 URZ, [UR5+0xa0], UR10 ;  /* 0x0000a00a05ff75b2 */ /* 0x0024620008000100 */
[----:B------:R2:W1:Y:S02]  /*0900*/  SYNCS.EXCH.64 URZ, [UR5+0xa8], UR10 ;  /* 0x0000a80a05ff75b2 */ /* 0x0004640008000100 */
[----:B--2---:R-:W-:Y:S01]  /*0910*/  NOP ;  /* 0x0000000000007918 */ /* 0x004fe20000000000 */
.L_x_11:
[----:B------:R-:W2:Y:S01]  /*0920*/  SHFL.IDX PT, R2, R92, RZ, 0x1f ;  /* 0x00001fff5c027589 */ /* 0x000ea200000e0000 */
[----:B------:R-:W-:Y:S01]  /*0930*/  NOP ;  /* 0x0000000000007918 */ /* 0x000fe20000000000 */
[----:B--2---:R-:W-:-:S13]  /*0940*/  ISETP.NE.AND P0, PT, R2, 0x4, PT ;  /* 0x000000040200780c */ /* 0x004fda0003f05270 */
[----:B------:R-:W-:Y:S05]  /*0950*/  @P0 BRA `(.L_x_12) ;  /* 0x00000000004c0947 */ /* 0x000fea0003800000 */
[----:B-1----:R-:W1:Y:S01]  /*0960*/  S2UR UR5, SR_CgaCtaId ;  /* 0x00000000000579c3 */ /* 0x002e620000008800 */
[----:B------:R-:W-:Y:S01]  /*0970*/  UMOV UR9, 0x100 ;  /* 0x0000010000097882 */ /* 0x000fe20000000000 */
[----:B------:R-:W-:Y:S01]  /*0980*/  UMOV UR7, 0x400 ;  /* 0x0000040000077882 */ /* 0x000fe20000000000 */
[----:B------:R-:W-:Y:S01]  /*0990*/  USEL UR9, UR9, 0xe0, UP2 ;  /* 0x000000e009097887 */ /* 0x000fe20009000000 */
[----:B------:R-:W-:Y:S01]  /*09a0*/  UMOV UR4, 0x1 ;  /* 0x0000000100047882 */ /* 0x000fe20000000000 */
[----:B------:R-:W-:Y:S01]  /*09b0*/  ELECT P0, URZ, PT ;  /* 0x0000000000ff782f */ /* 0x000fe20003800000 */
[----:B------:R-:W-:-:S04]  /*09c0*/  UIADD3 UR10, UPT, UPT, -UR4, 0x100000, URZ ;  /* 0x00100000040a7890 */ /* 0x000fc8000fffe1ff */
[----:B------:R-:W-:Y:S02]  /*09d0*/  USHF.L.U32 UR11, UR10, 0xb, URZ ;  /* 0x0000000b0a0b7899 */ /* 0x000fe400080006ff */
[----:B------:R-:W-:Y:S02]  /*09e0*/  USHF.L.U32 UR10, UR10, 0x1, URZ ;  /* 0x000000010a0a7899 */ /* 0x000fe400080006ff */
[----:B------:R-:W-:-:S04]  /*09f0*/  UIADD3 UR12, UPT, UPT, -UR9, 0x100000, URZ ;  /* 0x00100000090c7890 */ /* 0x000fc8000fffe1ff */
[----:B------:R-:W-:Y:S02]  /*0a00*/  USHF.L.U32 UR13, UR12, 0xb, URZ ;  /* 0x0000000b0c0d7899 */ /* 0x000fe400080006ff */
[----:B------:R-:W-:Y:S02]  /*0a10*/  USHF.L.U32 UR12, UR12, 0x1, URZ ;  /* 0x000000010c0c7899 */ /* 0x000fe400080006ff */
[----:B-1----:R-:W-:Y:S01]  /*0a20*/  ULEA UR5, UR5, UR7, 0x18 ;  /* 0x0000000705057291 */ /* 0x002fe2000f8ec0ff */
[----:B------:R-:W1:Y:S11]  /*0a30*/  FENCE.VIEW.ASYNC.S ;  /* 0x00000000000073c6 */ /* 0x000e760000000000 */
[----:B-1----:R2:W1:Y:S01]  /*0a40*/  SYNCS.EXCH.64 URZ, [UR5+0xb0], UR10 ;  /* 0x0000b00a05ff75b2 */ /* 0x0024620008000100 */
[----:B------:R2:W1:Y:S01]  /*0a50*/  SYNCS.EXCH.64 URZ, [UR5+0xc0], UR12 ;  /* 0x0000c00c05ff75b2 */ /* 0x0004620008000100 */
[----:B------:R2:W1:Y:S01]  /*0a60*/  SYNCS.EXCH.64 URZ, [UR5+0xb8], UR10 ;  /* 0x0000b80a05ff75b2 */ /* 0x0004620008000100 */
[----:B------:R2:W1:Y:S02]  /*0a70*/  SYNCS.EXCH.64 URZ, [UR5+0xc8], UR12 ;  /* 0x0000c80c05ff75b2 */ /* 0x0004640008000100 */
[----:B--2---:R-:W-:Y:S01]  /*0a80*/  NOP ;  /* 0x0000000000007918 */ /* 0x004fe20000000000 */
.L_x_12:
        /* <DEDUP_REMOVED lines=26> */
.L_x_13:
        /* <DEDUP_REMOVED lines=18> */
.L_x_14:
[----:B-1----:R-:W1:Y:S01]  /*0d50*/  S2UR UR5, SR_CTAID.X ;  /* 0x00000000000579c3 */ /* 0x002e620000002500 */
[----:B------:R-:W-:-:S05]  /*0d60*/  CS2R.32 R87, SR_CgaSize ;  /* 0x0000000000577805 */ /* 0x000fca0000008a00 */
[----:B------:R-:W-:-:S05]  /*0d70*/  IMAD R87, R87, -0xa0, RZ ;  /* 0xffffff6057577824 */ /* 0x000fca00078e02ff */
[----:B------:R-:W-:-:S14]  /*0d80*/  R2UR UR9, R87 ;  /* 0x00000000570972ca */ /* 0x000fdc00000e0000 */
[----:B------:R-:W2:Y:S01]  /*0d90*/  LDCU UR9, c[0x0][UR9+0x2b0] ;  /* 0x00005600090977ac */ /* 0x000ea20008000800 */
[----:B------:R-:W-:Y:S01]  /*0da0*/  NOP ;  /* 0x0000000000007918 */ /* 0x000fe20000000000 */
[----:B------:R-:W-:-:S05]  /*0db0*/  CS2R.32 R87, SR_CgaSize ;  /* 0x0000000000577805 */ /* 0x000fca0000008a00 */
[----:B------:R-:W-:-:S05]  /*0dc0*/  IMAD R87, R87, -0xa0, RZ ;  /* 0xffffff6057577824 */ /* 0x000fca00078e02ff */
[----:B------:R-:W-:-:S14]  /*0dd0*/  R2UR UR7, R87 ;  /* 0x00000000570772ca */ /* 0x000fdc00000e0000 */
[----:B------:R-:W3:Y:S01]  /*0de0*/  LDCU UR7, c[0x0][UR7+0x2b4] ;  /* 0x00005680070777ac */ /* 0x000ee20008000800 */
[----:B------:R-:W4:Y:S08]  /*0df0*/  S2UR UR4, SR_CTAID.Y ;  /* 0x00000000000479c3 */ /* 0x000f300000002600 */
[----:B------:R-:W3:Y:S01]  /*0e00*/  LDC R10, c[0x0][0xb24] ;  /* 0x0002c900ff0a7b82 */ /* 0x000ee20000000800 */
[----:B-1----:R-:W-:-:S02]  /*0e10*/  I2FP.F32.U32 R87, UR5 ;  /* 0x0000000500577c45 */ /* 0x002fc40008201000 */
[----:B------:R-:W-:-:S05]  /*0e20*/  CS2R.32 R3, SR_CgaSize ;  /* 0x0000000000037805 */ /* 0x000fca0000008a00 */
[----:B------:R-:W-:-:S06]  /*0e30*/  IMAD R3, R3, -0xa0, RZ ;  /* 0xffffff6003037824 */ /* 0x000fcc00078e02ff */
[----:B------:R-:W1:Y:S01]  /*0e40*/  LDC R3, c[0x0][R3+0x2a0] ;  /* 0x0000a80003037b82 */ /* 0x000e620000000800 */
[----:B------:R-:W-:Y:S01]  /*0e50*/  MOV R15, UR5 ;  /* 0x00000005000f7c02 */ /* 0x000fe20008000f00 */
[----:B--2---:R-:W-:Y:S01]  /*0e60*/  FMUL R87, R87, UR9 ;  /* 0x0000000957577c20 */ /* 0x004fe20008400000 */
[----:B----4-:R-:W-:Y:S02]  /*0e70*/  I2FP.F32.U32 R86, UR4 ;  /* 0x0000000400567c45 */ /* 0x010fe40008201000 */
[----:B------:R-:W-:-:S05]  /*0e80*/  CS2R.32 R2, SR_CgaSize ;  /* 0x0000000000027805 */ /* 0x000fca0000008a00 */
[----:B------:R-:W-:-:S06]  /*0e90*/  IMAD R2, R2, -0xa0, RZ ;  /* 0xffffff6002027824 */ /* 0x000fcc00078e02ff */
[----:B------:R-:W2:Y:S01]  /*0ea0*/  LDC R2, c[0x0][R2+0x2a4] ;  /* 0x0000a90002027b82 */ /* 0x000ea20000000800 */
[----:B------:R-:W-:Y:S01]  /*0eb0*/  MOV R14, UR4 ;  /* 0x00000004000e7c02 */ /* 0x000fe20008000f00 */
[----:B------:R-:W4:Y:S01]  /*0ec0*/  F2I.U32.TRUNC.NTZ R87, R87 ;  /* 0x0000005700577305 */ /* 0x000f22000020f000 */
[----:B---3--:R-:W-:-:S05]  /*0ed0*/  FMUL R86, R86, UR7 ;  /* 0x0000000756567c20 */ /* 0x008fca0008400000 */
[----:B------:R-:W-:Y:S01]  /*0ee0*/  BAR.SYNC.DEFER_BLOCKING 0x0 ;  /* 0x0000000000007b1d */ /* 0x000fe20000010000 */
[----:B------:R-:W-:-:S05]  /*0ef0*/  ISETP.GE.AND P0, PT, R10, 0x1, PT ;  /* 0x000000010a00780c */ /* 0x000fca0003f06270 */
[----:B------:R-:W3:Y:S02]  /*0f00*/  F2I.U32.TRUNC.NTZ R86, R86 ;  /* 0x0000005600567305 */ /* 0x000ee4000020f000 */
[----:B------:R-:W2:Y:S01]  /*0f10*/  S2UR UR36, SR_CTAID.Z ;  /* 0x00000000002479c3 */ /* 0x000ea20000002700 */
[----:B----4-:R-:W-:-:S05]  /*0f20*/  IADD3 R87, PT, PT, -R87, RZ, RZ ;  /* 0x000000ff57577210 */ /* 0x010fca0007ffe1ff */
[----:B-1----:R-:W-:Y:S01]  /*0f30*/  IMAD R87, R3, R87, UR5 ;  /* 0x0000000503577e24 */ /* 0x002fe2000f8e0257 */
[----:B---3--:R-:W-:-:S05]  /*0f40*/  IADD3 R86, PT, PT, -R86, RZ, RZ ;  /* 0x000000ff56567210 */ /* 0x008fca0007ffe1ff */
[----:B--2---:R-:W-:Y:S01]  /*0f50*/  IMAD R86, R2, R86, UR4 ;  /* 0x0000000402567e24 */ /* 0x004fe2000f8e0256 */
[----:B------:R-:W-:Y:S06]  /*0f60*/  @!P0 BRA `(.L_x_15) ;  /* 0x0000000000b88947 */ /* 0x000fec0003800000 */
[----:B------:R-:W1:Y:S01]  /*0f70*/  LDC.64 R4, c[0x0][0xb18] ;  /* 0x0002c600ff047b82 */ /* 0x000e620000000a00 */
[----:B------:R-:W-:-:S07]  /*0f80*/  ISETP.NE.AND P0, PT, R10, 0x1, PT ;  /* 0x000000010a00780c */ /* 0x000fce0003f05270 */
[----:B------:R-:W2:Y:S08]  /*0f90*/  LDC R9, c[0x0][0xb0c] ;  /* 0x0002c300ff097b82 */ /* 0x000eb00000000800 */
[----:B------:R-:W3:Y:S08]  /*0fa0*/  LDC R12, c[0x0][0x370] ;  /* 0x0000dc00ff0c7b82 */ /* 0x000ef00000000800 */
[----:B------:R-:W4:Y:S01]  /*0fb0*/  LDC R11, c[0x0][0x374] ;  /* 0x0000dd00ff0b7b82 */ /* 0x000f220000000800 */
[----:B-1----:R-:W-:-:S07]  /*0fc0*/  ISETP.NE.AND P1, PT, R4, 0x1, PT ;  /* 0x000000010400780c */ /* 0x002fce0003f25270 */
[----:B------:R-:W3:Y:S01]  /*0fd0*/  LDC.64 R6, c[0x0][0xb10] ;  /* 0x0002c400ff067b82 */ /* 0x000ee20000000a00 */
[----:B--2---:R-:W-:-:S07]  /*0fe0*/  ISETP.NE.AND P2, PT, R9, 0x1, PT ;  /* 0x000000010900780c */ /* 0x004fce0003f45270 */
[----:B------:R-:W1:Y:S08]  /*0ff0*/  LDC R8, c[0x0][0xb20] ;  /* 0x0002c800ff087b82 */ /* 0x000e700000000800 */
[----:B------:R-:W2:Y:S01]  /*1000*/  LDC.64 R2, c[0x0][0xb28] ;  /* 0x0002ca00ff027b82 */ /* 0x000ea20000000a00 */
[----:B----4-:R-:W-:-:S04]  /*1010*/  IMAD.HI.U32 R13, R11, R5, RZ ;  /* 0x000000050b0d7227 */ /* 0x010fc800078e00ff */
[----:B------:R-:W-:-:S04]  /*1020*/  IMAD.HI.U32 R5, R14, R5, RZ ;  /* 0x000000050e057227 */ /* 0x000fc800078e00ff */
[----:B---3--:R-:W-:-:S05]  /*1030*/  IMAD.HI.U32 R16, R12, R6, RZ ;  /* 0x000000060c107227 */ /* 0x008fca00078e00ff */
[-C--:B------:R-:W-:Y:S01]  /*1040*/  @P2 SHF.R.U32.HI R12, RZ, R7.reuse, R16 ;  /* 0x00000007ff0c2219 */ /* 0x080fe20000011610 */
[----:B------:R-:W-:Y:S01]  /*1050*/  IMAD.HI.U32 R16, R15, R6, RZ ;  /* 0x000000060f107227 */ /* 0x000fe200078e00ff */
[-C--:B-1----:R-:W-:Y:S02]  /*1060*/  @P1 SHF.R.U32.HI R11, RZ, R8.reuse, R13 ;  /* 0x00000008ff0b1219 */ /* 0x082fe4000001160d */
[----:B------:R-:W-:Y:S02]  /*1070*/  SHF.R.U32.HI R5, RZ, R8, R5 ;  /* 0x00000008ff057219 */ /* 0x000fe40000011605 */
[----:B------:R-:W-:Y:S02]  /*1080*/  SHF.R.U32.HI R16, RZ, R7, R16 ;  /* 0x00000007ff107219 */ /* 0x000fe40000011610 */
[----:B------:R-:W-:Y:S01]  /*1090*/  SEL R5, R14, R5, !P1 ;  /* 0x000000050e057207 */ /* 0x000fe20004800000 */
[----:B--2---:R-:W-:Y:S01]  /*10a0*/  IMAD.HI.U32 R13, R11, R2, RZ ;  /* 0x000000020b0d7227 */ /* 0x004fe200078e00ff */
[----:B------:R-:W-:-:S03]  /*10b0*/  SEL R16, R15, R16, !P2 ;  /* 0x000000100f107207 */ /* 0x000fc60005000000 */
[----:B------:R-:W-:Y:S01]  /*10c0*/  IMAD.HI.U32 R6, R12, R2, RZ ;  /* 0x000000020c067227 */ /* 0x000fe200078e00ff */
[----:B------:R-:W-:-:S04]  /*10d0*/  @P0 SHF.R.U32.HI R11, RZ, R3, R13 ;  /* 0x00000003ff0b0219 */ /* 0x000fc8000001160d */
[----:B------:R-:W-:Y:S01]  /*10e0*/  @P0 SHF.R.U32.HI R12, RZ, R3, R6 ;  /* 0x00000003ff0c0219 */ /* 0x000fe20000011606 */
[----:B------:R-:W-:-:S04]  /*10f0*/  IMAD R11, R11, R10, RZ ;  /* 0x0000000a0b0b7224 */ /* 0x000fc800078e02ff */
[----:B------:R-:W-:Y:S01]  /*1100*/  IMAD R6, R12, R10, RZ ;  /* 0x0000000a0c067224 */ /* 0x000fe200078e02ff */
[----:B------:R-:W-:-:S04]  /*1110*/  ISETP.GE.AND P1, PT, R5, R11, PT ;  /* 0x0000000b0500720c */ /* 0x000fc80003f26270 */
[----:B------:R-:W-:Y:S01]  /*1120*/  ISETP.GE.OR P1, PT, R16, R6, P1 ;  /* 0x000000061000720c */ /* 0x000fe20000f26670 */
[----:B------:R-:W-:-:S05]  /*1130*/  IMAD.HI.U32 R6, R5, R2, RZ ;  /* 0x0000000205067227 */ /* 0x000fca00078e00ff */
[----:B------:R-:W-:-:S04]  /*1140*/  SHF.R.U32.HI R6, RZ, R3, R6 ;  /* 0x00000003ff067219 */ /* 0x000fc80000011606 */
[----:B------:R-:W-:-:S03]  /*1150*/  SEL R6, R5, R6, !P0 ;  /* 0x0000000605067207 */ /* 0x000fc60004000000 */
[----:B------:R-:W-:Y:S01]  /*1160*/  @!P1 IMAD.HI.U32 R7, R16, R2, RZ ;  /* 0x0000000210079227 */ /* 0x000fe200078e00ff */
[----:B------:R-:W-:-:S04]  /*1170*/  IADD3 R2, PT, PT, -R6, RZ, RZ ;  /* 0x000000ff06027210 */ /* 0x000fc80007ffe1ff */
[----:B------:R-:W-:Y:S01]  /*1180*/  @!P1 SHF.R.U32.HI R3, RZ, R3, R7 ;  /* 0x00000003ff039219 */ /* 0x000fe20000011607 */
[----:B------:R-:W-:Y:S01]  /*1190*/  IMAD R2, R10, R2, R5 ;  /* 0x000000020a027224 */ /* 0x000fe200078e0205 */
[----:B------:R-:W-:Y:S02]  /*11a0*/  IADD3 R7, PT, PT, -R5, RZ, RZ ;  /* 0x000000ff05077210 */ /* 0x000fe40007ffe1ff */
[----:B------:R-:W-:-:S03]  /*11b0*/  @!P1 SEL R3, R16, R3, !P0 ;  /* 0x0000000310039207 */ /* 0x000fc60004000000 */
[----:B------:R-:W-:Y:S02]  /*11c0*/  IMAD R7, R4, R7, R14 ;  /* 0x0000000704077224 */ /* 0x000fe400078e020e */
[--C-:B------:R-:W-:Y:S02]  /*11d0*/  @!P1 IMAD.IADD R6, R6, 0x1, -R3.reuse ;  /* 0x0000000106069824 */ /* 0x100fe400078e0a03 */
[----:B------:R-:W-:Y:S01]  /*11e0*/  @!P1 IMAD R3, R2, R12, R3 ;  /* 0x0000000c02039224 */ /* 0x000fe200078e0203 */
[----:B------:R-:W-:Y:S01]  /*11f0*/  IADD3 R2, PT, PT, -R16, RZ, RZ ;  /* 0x000000ff10027210 */ /* 0x000fe20007ffe1ff */
[----:B------:R-:W-:Y:S02]  /*1200*/  @!P1 IMAD R5, R6, R10, R16 ;  /* 0x0000000a06059224 */ /* 0x000fe400078e0210 */
[----:B------:R-:W-:Y:S02]  /*1210*/  @!P1 IMAD.MOV.U32 R16, RZ, RZ, R3 ;  /* 0x000000ffff109224 */ /* 0x000fe400078e0003 */
[----:B------:R-:W-:-:S02]  /*1220*/  IMAD R2, R9, R2, R15 ;  /* 0x0000000209027224 */ /* 0x000fc400078e020f */
[----:B------:R-:W-:Y:S02]  /*1230*/  IMAD R14, R5, R4, R7 ;  /* 0x00000004050e7224 */ /* 0x000fe400078e0207 */
[----:B------:R-:W-:Y:S02]  /*1240*/  IMAD R15, R16, R9, R2 ;  /* 0x00000009100f7224 */ /* 0x000fe400078e0202 */
.L_x_15:
[----:B------:R-:W1:Y:S01]  /*1250*/  LDCU UR4, c[0x0][0xb30] ;  /* 0x00016600ff0477ac */ /* 0x000e620008000800 */
[----:B------:R-:W2:Y:S08]  /*1260*/  S2UR UR37, SR_CgaCtaId ;  /* 0x00000000002579c3 */ /* 0x000eb00000008800 */
[----:B------:R-:W3:Y:S01]  /*1270*/  LDC R40, c[0x0][0xb24] ;  /* 0x0002c900ff287b82 */ /* 0x000ee20000000800 */
[----:B-1----:R-:W-:-:S09]  /*1280*/  UISETP.NE.AND UP1, UPT, UR4, 0x1, UPT ;  /* 0x000000010400788c */ /* 0x002fd2000bf25270 */
[----:B--2---:R-:W-:Y:S05]  /*1290*/  BRA.U UP1, `(.L_x_16) ;  /* 0x0000000101407547 */ /* 0x004fea000b800000 */
[----:B------:R-:W1:Y:S08]  /*12a0*/  LDC.64 R4, c[0x0][0xb10] ;  /* 0x0002c400ff047b82 */ /* 0x000e700000000a00 */
[----:B------:R-:W2:Y:S08]  /*12b0*/  LDC.64 R2, c[0x0][0xb18] ;  /* 0x0002c600ff027b82 */ /* 0x000eb00000000a00 */
[----:B------:R-:W4:Y:S08]  /*12c0*/  LDC R6, c[0x0][0xb20] ;  /* 0x0002c800ff067b82 */ /* 0x000f300000000800 */
[----:B------:R-:W3:Y:S01]  /*12d0*/  LDC R7, c[0x0][0xb0c] ;  /* 0x0002c300ff077b82 */ /* 0x000ee20000000800 */
[----:B-1----:R-:W-:-:S05]  /*12e0*/  IMAD.HI.U32 R4, R15, R4, RZ ;  /* 0x000000040f047227 */ /* 0x002fca00078e00ff */
[----:B------:R-:W-:Y:S01]  /*12f0*/  SHF.R.U32.HI R4, RZ, R5, R4 ;  /* 0x00000005ff047219 */ /* 0x000fe20000011604 */
[----:B--2---:R-:W-:Y:S01]  /*1300*/  IMAD.HI.U32 R3, R14, R3, RZ ;  /* 0x000000030e037227 */ /* 0x004fe200078e00ff */
[----:B------:R-:W-:-:S04]  /*1310*/  ISETP.NE.AND P0, PT, R2, 0x1, PT ;  /* 0x000000010200780c */ /* 0x000fc80003f05270 */
[----:B----4-:R-:W-:-:S04]  /*1320*/  SHF.R.U32.HI R3, RZ, R6, R3 ;  /* 0x00000006ff037219 */ /* 0x010fc80000011603 */
[----:B------:R-:W-:Y:S02]  /*1330*/  SEL R3, R14, R3, !P0 ;  /* 0x000000030e037207 */ /* 0x000fe40004000000 */
[----:B---3--:R-:W-:-:S04]  /*1340*/  ISETP.NE.AND P1, PT, R7, 0x1, PT ;  /* 0x000000010700780c */ /* 0x008fc80003f25270 */
[----:B------:R-:W-:-:S05]  /*1350*/  SEL R4, R15, R4, !P1 ;  /* 0x000000040f047207 */ /* 0x000fca0004800000 */
[----:B------:R-:W-:Y:S02]  /*1360*/  IMAD.IADD R5, R3, 0x1, -R4 ;  /* 0x0000000103057824 */ /* 0x000fe400078e0a04 */
[----:B------:R-:W-:Y:S02]  /*1370*/  IMAD.IADD R3, R4, 0x1, -R3 ;  /* 0x0000000104037824 */ /* 0x000fe400078e0a03 */
[----:B------:R-:W-:Y:S02]  /*1380*/  IMAD R15, R5, R7, R15 ;  /* 0x00000007050f7224 */ /* 0x000fe400078e020f */
[----:B------:R-:W-:-:S07]  /*1390*/  IMAD R14, R3, R2, R14 ;  /* 0x00000002030e7224 */ /* 0x000fce00078e020e */
.L_x_16:
[----:B------:R-:W-:Y:S01]  /*13a0*/  BAR.SYNC.DEFER_BLOCKING 0x0 ;  /* 0x0000000000007b1d */ /* 0x000fe20000010000 */
[----:B------:R-:W-:Y:S01]  /*13b0*/  UISETP.NE.AND UP1, UPT, UR8, 0x2, UPT ;  /* 0x000000020800788c */ /* 0x000fe2000bf25270 */
[----:B------:R-:W-:Y:S02]  /*13c0*/  ISETP.NE.OR P5, PT, R0, 0x2, !P5 ;  /* 0x000000020000780c */ /* 0x000fe40006fa5670 */
[----:B------:R-:W-:-:S06]  /*13d0*/  LOP3.LUT R2, R101, 0x1f, RZ, 0xc0, !PT ;  /* 0x0000001f65027812 */ /* 0x000fcc00078ec0ff */
[----:B------:R-:W-:Y:S05]  /*13e0*/  BRA.U UP1, `(.L_x_17) ;  /* 0x00000011019c7547 */ /* 0x000fea000b800000 */
[----:B------:R-:W1:Y:S01]  /*13f0*/  LDCU UR13, c[0x0][0x38c] ;  /* 0x00007180ff0d77ac */ /* 0x000e620008000800 */
[----:B------:R-:W2:Y:S01]  /*1400*/  LDC R8, c[0x0][0x370] ;  /* 0x0000dc00ff087b82 */ /* 0x000ea20000000800 */
[----:B------:R-:W-:Y:S01]  /*1410*/  PLOP3.LUT P1, PT, PT, PT, UP2, 0x80, 0x8 ;  /* 0x000000000008781c */ /* 0x000fe20003f2f028 */
[----:B------:R-:W-:Y:S01]  /*1420*/  IMAD.MOV.U32 R17, RZ, RZ, 0x1 ;  /* 0x00000001ff117424 */ /* 0x000fe200078e00ff */
[----:B------:R-:W-:Y:S01]  /*1430*/  ISETP.EQ.OR P4, PT, R2, RZ, P5 ;  /* 0x000000ff0200720c */ /* 0x000fe20002f82670 */
[----:B------:R-:W-:Y:S01]  /*1440*/  IMAD.MOV.U32 R16, RZ, RZ, RZ ;  /* 0x000000ffff107224 */ /* 0x000fe200078e00ff */
[----:B------:R-:W-:Y:S02]  /*1450*/  PLOP3.LUT P1, PT, P1, PT, PT, 0x8, 0x80 ;  /* 0x000000000080781c */ /* 0x000fe40000f2e170 */
[----:B------:R-:W-:Y:S01]  /*1460*/  CS2R R12, SRZ ;  /* 0x00000000000c7805 */ /* 0x000fe2000001ff00 */
[----:B------:R-:W-:Y:S01]  /*1470*/  IMAD.MOV.U32 R11, RZ, RZ, 0x1 ;  /* 0x00000001ff0b7424 */ /* 0x000fe200078e00ff */
[----:B------:R-:W4:Y:S01]  /*1480*/  LDC R0, c[0x0][0x374] ;  /* 0x0000dd00ff007b82 */ /* 0x000f220000000800 */
[----:B------:R-:W2:Y:S01]  /*1490*/  LDCU.64 UR22, c[0x0][0x348] ;  /* 0x00006900ff1677ac */ /* 0x000ea20008000a00 */
[----:B------:R-:W-:Y:S01]  /*14a0*/  UMOV UR6, URZ ;  /* 0x000000ff00067c82 */ /* 0x000fe20008000000 */
[----:B-1----:R-:W-:-:S04]  /*14b0*/  UIADD3 UR5, UPT, UPT, UR13, 0x3f, URZ ;  /* 0x0000003f0d057890 */ /* 0x002fc8000fffe0ff */
[----:B------:R-:W-:-:S04]  /*14c0*/  USHF.R.S32.HI UR4, URZ, 0x1f, UR5 ;  /* 0x0000001fff047899 */ /* 0x000fc80008011405 */
[----:B------:R-:W-:-:S04]  /*14d0*/  ULEA.HI UR4, UR4, UR5, URZ, 0x6 ;  /* 0x0000000504047291 */ /* 0x000fc8000f8f30ff */
[----:B------:R-:W-:Y:S02]  /*14e0*/  USHF.R.S32.HI UR15, URZ, 0x6, UR4 ;  /* 0x00000006ff0f7899 */ /* 0x000fe40008011404 */
[----:B------:R-:W-:Y:S02]  /*14f0*/  UIADD3 UR4, UPT, UPT, UR13, -0x1, URZ ;  /* 0xffffffff0d047890 */ /* 0x000fe4000fffe0ff */
[----:B------:R-:W-:Y:S02]  /*1500*/  UISETP.LT.U32.AND UP0, UPT, UR15, 0x6, UPT ;  /* 0x000000060f00788c */ /* 0x000fe4000bf01070 */
[----:B------:R-:W-:Y:S02]  /*1510*/  UISETP.GE.U32.AND UP1, UPT, UR4, -0x7f, UPT ;  /* 0xffffff810400788c */ /* 0x000fe4000bf26070 */
[----:B------:R-:W-:Y:S02]  /*1520*/  USEL UR14, UR15, 0x6, UP0 ;  /* 0x000000060f0e7887 */ /* 0x000fe40008000000 */
[----:B------:R-:W-:-:S02]  /*1530*/  UIADD3 UR13, UPT, UPT, UR13, 0x7e, URZ ;  /* 0x0000007e0d0d7890 */ /* 0x000fc4000fffe0ff */
[----:B------:R-:W-:Y:S02]  /*1540*/  UIADD3 UR5, UPT, UPT, UR14, -0x1, URZ ;  /* 0xffffffff0e057890 */ /* 0x000fe4000fffe0ff */
[----:B------:R-:W-:-:S03]  /*1550*/  UIADD3 UR7, UPT, UPT, UR15, -UR14, URZ ;  /* 0x8000000e0f077290 */ /* 0x000fc6000fffe0ff */
[----:B------:R-:W-:-:S04]  /*1560*/  @UP1 UIADD3 UR5, UPT, UPT, UR14, URZ, URZ ;  /* 0x000000ff0e051290 */ /* 0x000fc8000fffe0ff */
[----:B--2---:R-:W-:-:S12]  /*1570*/  UIADD3 UR5, UPT, UPT, UR5, 0x1, URZ ;  /* 0x0000000105057890 */ /* 0x004fd8000fffe0ff */
.L_x_35:
[----:B------:R-:W-:Y:S01]  /*1580*/  UISETP.NE.AND UP0, UPT, UR37, URZ, UPT ;  /* 0x000000ff2500728c */ /* 0x000fe2000bf05270 */
[----:B------:R-:W1:Y:S08]  /*1590*/  S2UR UR37, SR_CgaCtaId ;  /* 0x00000000002579c3 */ /* 0x000e700000008800 */
[----:B------:R-:W-:Y:S05]  /*15a0*/  BRA.U UP0, `(.L_x_18) ;  /* 0x0000000100347547 */ /* 0x000fea000b800000 */
[----:B------:R-:W2:Y:S01]  /*15b0*/  S2R R2, SR_CgaCtaId ;  /* 0x0000000000027919 */ /* 0x000ea20000008800 */
[----:B------:R-:W-:-:S04]  /*15c0*/  MOV R3, 0x400 ;  /* 0x0000040000037802 */ /* 0x000fc80000000f00 */
[----:B--2---:R-:W-:Y:S02]  /*15d0*/  LEA R2, R2, R3, 0x18 ;  /* 0x0000000302027211 */ /* 0x004fe400078ec0ff */
[----:B------:R-:W-:-:S03]  /*15e0*/  SHF.L.U32 R3, R11, 0x1f, RZ ;  /* 0x0000001f0b037819 */ /* 0x000fc600000006ff */
[----:B------:R-:W-:-:S04]  /*15f0*/  IMAD R2, R12, 0x8, R2 ;  /* 0x000000080c027824 */ /* 0x000fc800078e0202 */
[----:B------:R-:W2:Y:S02]  /*1600*/  SYNCS.PHASECHK.TRANS64.TRYWAIT P0, [R2+URZ+0x120], R3 ;  /* 0x00012003020075a7 */ /* 0x000ea400080011ff */
[----:B--2---:R-:W-:Y:S05]  /*1610*/  @!P0 BRA `(.L_x_19) ;  /* 0x0000007400f48947 */ /* 0x004fea0003800000 */
.L_x_133:
[----:B------:R-:W-:Y:S01]  /*1620*/  VIADD R12, R12, 0x1 ;  /* 0x000000010c0c7836 */ /* 0x000fe20000000000 */
[----:B------:R2:W-:Y:S04]  /*1630*/  SYNCS.ARRIVE.TRANS64.A1T0 RZ, [R2+URZ+0x110], RZ ;  /* 0x000110ff02ff79a7 */ /* 0x0005e800081000ff */
[----:B------:R-:W-:-:S04]  /*1640*/  ISETP.NE.AND P0, PT, R12, 0x2, PT ;  /* 0x000000020c00780c */ /* 0x000fc80003f05270 */
[----:B------:R-:W-:Y:S02]  /*1650*/  SEL R12, R12, RZ, P0 ;  /* 0x000000ff0c0c7207 */ /* 0x000fe40000000000 */
[----:B--2---:R-:W-:-:S04]  /*1660*/  SEL R2, RZ, 0x1, P0 ;  /* 0x00000001ff027807 */ /* 0x004fc80000000000 */
[----:B------:R-:W-:-:S07]  /*1670*/  LOP3.LUT R11, R11, R2, RZ, 0x3c, !PT ;  /* 0x000000020b0b7212 */ /* 0x000fce00078e3cff */
.L_x_18:
[----:B------:R-:W-:Y:S01]  /*1680*/  UMOV UR4, 0x400 ;  /* 0x0000040000047882 */ /* 0x000fe20000000000 */
[----:B------:R-:W-:Y:S01]  /*1690*/  SHF.L.U32 R2, R17, 0x1f, RZ ;  /* 0x0000001f11027819 */ /* 0x000fe200000006ff */
[----:B-1----:R-:W-:Y:S01]  /*16a0*/  ULEA UR4, UR37, UR4, 0x18 ;  /* 0x0000000425047291 */ /* 0x002fe2000f8ec0ff */
[----:B------:R-:W-:Y:S01]  /*16b0*/  R2UR UR35, R15 ;  /* 0x000000000f2372ca */ /* 0x000fe200000e0000 */
[----:B------:R-:W-:Y:S01]  /*16c0*/  UISETP.GE.U32.AND UP0, UPT, UR13, 0x7f, UPT ;  /* 0x0000007f0d00788c */ /* 0x000fe2000bf06070 */
[----:B------:R-:W-:Y:S01]  /*16d0*/  R2UR UR11, R14 ;  /* 0x000000000e0b72ca */ /* 0x000fe200000e0000 */
[----:B------:R-:W-:Y:S01]  /*16e0*/  ULEA UR8, UR6, UR4, 0x3 ;  /* 0x0000000406087291 */ /* 0x000fe2000f8e18ff */
[----:B------:R-:W-:-:S08]  /*16f0*/  UMOV UR24, URZ ;  /* 0x000000ff00187c82 */ /* 0x000fd00008000000 */
[----:B------:R1:W2:Y:S01]  /*1700*/  SYNCS.PHASECHK.TRANS64.TRYWAIT P0, [UR8+0x30], R2 ;  /* 0x00003002ff0075a7 */ /* 0x0002a20008001108 */
[----:B------:R-:W-:Y:S02]  /*1710*/  USHF.L.U32 UR35, UR35, 0x7, URZ ;  /* 0x0000000723237899 */ /* 0x000fe400080006ff */
[----:B------:R-:W-:Y:S01]  /*1720*/  USHF.L.U32 UR11, UR11, 0x7, URZ ;  /* 0x000000070b0b7899 */ /* 0x000fe200080006ff */
[----:B------:R-:W-:Y:S11]  /*1730*/  BRA.U !UP0, `(.L_x_20) ;  /* 0x0000000108a47547 */ /* 0x000ff6000b800000 */
[----:B------:R-:W-:Y:S01]  /*1740*/  UMOV UR16, URZ ;  /* 0x000000ff00107c82 */ /* 0x000fe20008000000 */
[----:B------:R-:W-:-:S05]  /*1750*/  UMOV UR17, UR6 ;  /* 0x0000000600117c82 */ /* 0x000fca0008000000 */
.L_x_25:
[----:B-1----:R-:W-:Y:S01]  /*1760*/  ULEA UR33, UR17, UR4, 0x3 ;  /* 0x0000000411217291 */ /* 0x002fe2000f8e18ff */
[----:B--2---:R-:W-:Y:S01]  /*1770*/  @!P5 MOV R3, 0x8000 ;  /* 0x000080000003d802 */ /* 0x004fe20000000f00 */
[----:B--2---:R-:W-:Y:S10]  /*1780*/  @P0 BRA `(.L_x_21) ;  /* 0x00000000000c0947 */ /* 0x004ff40003800000 */
[----:B------:R-:W-:-:S04]  /*1790*/  SHF.L.U32 R4, R17, 0x1f, RZ ;  /* 0x0000001f11047819 */ /* 0x000fc800000006ff */
[----:B------:R-:W2:Y:S02]  /*17a0*/  SYNCS.PHASECHK.TRANS64.TRYWAIT P0, [UR33+0x30], R4 ;  /* 0x00003004ff0075a7 */ /* 0x000ea40008001121 */
[----:B--2---:R-:W-:Y:S05]  /*17b0*/  @!P0 BRA `(.L_x_22) ;  /* 0x0000007400a08947 */ /* 0x004fea0003800000 */
.L_x_21:
[----:B------:R2:W-:Y:S01]  /*17c0*/  @!P5 SYNCS.ARRIVE.TRANS64 RZ, [UR33], R3 ;  /* 0x00000003ffffd9a7 */ /* 0x0005e20008000021 */
[----:B------:R-:W-:Y:S04]  /*17d0*/  BSSY.RECONVERGENT B0, `(.L_x_23) ;  /* 0x0000003000007945 */ /* 0x000fe80003800200 */
[----:B------:R-:W-:Y:S05]  /*17e0*/  @P4 BRA `(.L_x_24) ;  /* 0x0000000000044947 */ /* 0x000fea0003800000 */
[----:B------:R-:W-:Y:S05]  /*17f0*/  BPT.TRAP 0x1 ;  /* 0x000000040000795c */ /* 0x000fea0000300000 */
.L_x_24:
[----:B------:R-:W-:Y:S05]  /*1800*/  BSYNC.RECONVERGENT B0 ;  /* 0x0000000000007941 */ /* 0x000fea0003800200 */
.L_x_23:
[----:B------:R-:W-:Y:S02]  /*1810*/  UIADD3 UR6, UPT, UPT, UR17, 0x1, URZ ;  /* 0x0000000111067890 */ /* 0x000fe4000fffe0ff */
[----:B------:R-:W-:Y:S02]  /*1820*/  UIADD3 UR26, UP1, UPT, UR22, 0x80, URZ ;  /* 0x00000080161a7890 */ /* 0x000fe4000ff3e0ff */
[----:B------:R-:W-:Y:S02]  /*1830*/  UISETP.NE.AND UP0, UPT, UR6, 0x6, UPT ;  /* 0x000000060600788c */ /* 0x000fe4000bf05270 */
[----:B------:R-:W-:Y:S02]  /*1840*/  USHF.L.U32 UR34, UR16, 0x6, URZ ;  /* 0x0000000610227899 */ /* 0x000fe400080006ff */
[----:B------:R-:W-:Y:S02]  /*1850*/  USEL UR9, URZ, 0x1, UP0 ;  /* 0x00000001ff097887 */ /* 0x000fe40008000000 */
[----:B------:R-:W-:-:S02]  /*1860*/  USEL UR6, UR6, URZ, UP0 ;  /* 0x000000ff06067287 */ /* 0x000fc40008000000 */
[----:B------:R-:W-:Y:S02]  /*1870*/  UIADD3 UR20, UP0, UPT, UR22, 0x180, URZ ;  /* 0x0000018016147890 */ /* 0x000fe4000ff1e0ff */
[----:B------:R-:W-:Y:S01]  /*1880*/  ULEA UR8, UR6, UR4, 0x3 ;  /* 0x0000000406087291 */ /* 0x000fe2000f8e18ff */
[----:B------:R-:W-:Y:S01]  /*1890*/  LOP3.LUT R17, R17, UR9, RZ, 0x3c, !PT ;  /* 0x0000000911117c12 */ /* 0x000fe2000f8e3cff */
[----:B------:R-:W-:Y:S02]  /*18a0*/  UIADD3.X UR27, UPT, UPT, URZ, UR23, URZ, UP1, !UPT ;  /* 0x00000017ff1b7290 */ /* 0x000fe40008ffe4ff */
[----:B------:R-:W-:Y:S01]  /*18b0*/  UIADD3.X UR21, UPT, UPT, URZ, UR23, URZ, UP0, !UPT ;  /* 0x00000017ff157290 */ /* 0x000fe200087fe4ff */
[----:B-1----:R-:W-:Y:S01]  /*18c0*/  SHF.L.U32 R2, R17, 0x1f, RZ ;  /* 0x0000001f11027819 */ /* 0x002fe200000006ff */
[----:B------:R-:W-:Y:S01]  /*18d0*/  UMOV UR18, 0x0 ;  /* 0x0000000000127882 */ /* 0x000fe20000000000 */
[----:B------:R-:W-:Y:S01]  /*18e0*/  UMOV UR19, 0x10000000 ;  /* 0x1000000000137882 */ /* 0x000fe20000000000 */
[----:B------:R-:W-:Y:S01]  /*18f0*/  UMOV UR12, UR36 ;  /* 0x00000024000c7c82 */ /* 0x000fe20008000000 */
[----:B------:R1:W1:Y:S01]  /*1900*/  SYNCS.PHASECHK.TRANS64.TRYWAIT P0, [UR8+0x30], R2 ;  /* 0x00003002ff0075a7 */ /* 0x0002620008001108 */
[----:B------:R-:W-:Y:S01]  /*1910*/  ULEA UR8, UR17, UR4, 0xe ;  /* 0x0000000411087291 */ /* 0x000fe2000f8e70ff */
[----:B------:R-:W-:Y:S01]  /*1920*/  UMOV UR9, UR33 ;  /* 0x0000002100097c82 */ /* 0x000fe20008000000 */
[----:B------:R-:W-:-:S02]  /*1930*/  UMOV UR10, UR34 ;  /* 0x00000022000a7c82 */ /* 0x000fc40008000000 */
[----:B------:R-:W-:Y:S02]  /*1940*/  UIADD3 UR32, UPT, UPT, UR8, 0x8400, URZ ;  /* 0x0000840008207890 */ /* 0x000fe4000fffe0ff */
[----:B------:R-:W-:Y:S02]  /*1950*/  UIADD3 UR8, UPT, UPT, UR8, 0x20400, URZ ;  /* 0x0002040008087890 */ /* 0x000fe4000fffe0ff */
[----:B------:R-:W-:Y:S01]  /*1960*/  UIADD3 UR16, UPT, UPT, UR16, 0x1, URZ ;  /* 0x0000000110107890 */ /* 0x000fe2000fffe0ff */
[----:B------:R-:W-:Y:S01]  /*1970*/  UMOV UR24, UR5 ;  /* 0x0000000500187c82 */ /* 0x000fe20008000000 */
[----:B------:R-:W-:Y:S02]  /*1980*/  UMOV UR17, UR6 ;  /* 0x0000000600117c82 */ /* 0x000fe40008000000 */
[----:B------:R-:W-:Y:S01]  /*1990*/  UISETP.NE.AND UP0, UPT, UR16, UR5, UPT ;  /* 0x000000051000728c */ /* 0x000fe2000bf05270 */
[----:B------:R1:W-:Y:S02]  /*19a0*/  UTMALDG.3D [UR32], [UR26], desc[UR18] ;  /* 0x000012201a0075b4 */ /* 0x0003e40008011000 */
[----:B------:R1:W-:Y:S06]  /*19b0*/  UTMALDG.3D [UR8], [UR20], desc[UR18] ;  /* 0x00001208140075b4 */ /* 0x0003ec0008011000 */
[----:B------:R-:W-:Y:S05]  /*19c0*/  BRA.U UP0, `(.L_x_25) ;  /* 0xfffffffd00647547 */ /* 0x000fea000b83ffff */
.L_x_20:
[----:B-1----:R-:W-:Y:S01]  /*19d0*/  ULEA UR8, UR6, UR4, 0x3 ;  /* 0x0000000406087291 */ /* 0x002fe2000f8e18ff */
[----:B------:R-:W-:Y:S01]  /*19e0*/  SHF.L.U32 R2, R17, 0x1f, RZ ;  /* 0x0000001f11027819 */ /* 0x000fe200000006ff */
[----:B------:R-:W-:Y:S01]  /*19f0*/  @!P1 SYNCS.ARRIVE.TRANS64.A1T0 RZ, [UR4+0xa8], RZ ;  /* 0x0000a8ffffff99a7 */ /* 0x000fe20008100004 */
[----:B------:R-:W-:-:S06]  /*1a00*/  UISETP.GT.AND UP0, UPT, UR15, UR14, UPT ;  /* 0x0000000e0f00728c */ /* 0x000fcc000bf04270 */
[----:B--2---:R1:W2:Y:S03]  /*1a10*/  SYNCS.PHASECHK.TRANS64.TRYWAIT P0, [UR8+0x30], R2 ;  /* 0x00003002ff0075a7 */ /* 0x0042a60008001108 */
[----:B------:R-:W-:Y:S05]  /*1a20*/  BRA.U !UP0, `(.L_x_26) ;  /* 0x0000000108a87547 */ /* 0x000fea000b800000 */
[----:B------:R-:W-:Y:S01]  /*1a30*/  UIADD3 UR21, UPT, UPT, UR7, UR24, URZ ;  /* 0x0000001807157290 */ /* 0x000fe2000fffe0ff */
[----:B------:R-:W-:-:S11]  /*1a40*/  UMOV UR25, UR6 ;  /* 0x0000000600197c82 */ /* 0x000fd60008000000 */
.L_x_31:
[----:B-1----:R-:W-:Y:S01]  /*1a50*/  ULEA UR17, UR25, UR4, 0x3 ;  /* 0x0000000419117291 */ /* 0x002fe2000f8e18ff */
[----:B--2---:R-:W-:Y:S01]  /*1a60*/  @!P5 MOV R3, 0x8000 ;  /* 0x000080000003d802 */ /* 0x004fe20000000f00 */
[----:B--2---:R-:W-:Y:S10]  /*1a70*/  @P0 BRA `(.L_x_27) ;  /* 0x00000000000c0947 */ /* 0x004ff40003800000 */
[----:B------:R-:W-:-:S04]  /*1a80*/  SHF.L.U32 R4, R17, 0x1f, RZ ;  /* 0x0000001f11047819 */ /* 0x000fc800000006ff */
[----:B------:R-:W2:Y:S02]  /*1a90*/  SYNCS.PHASECHK.TRANS64.TRYWAIT P0, [UR17+0x30], R4 ;  /* 0x00003004ff0075a7 */ /* 0x000ea40008001111 */
[----:B--2---:R-:W-:Y:S05]  /*1aa0*/  @!P0 BRA `(.L_x_28) ;  /* 0x0000007000fc8947 */ /* 0x004fea0003800000 */
.L_x_27:
[----:B------:R2:W-:Y:S01]  /*1ab0*/  @!P5 SYNCS.ARRIVE.TRANS64 RZ, [UR17], R3 ;  /* 0x00000003ffffd9a7 */ /* 0x0005e20008000011 */
[----:B------:R-:W-:Y:S04]  /*1ac0*/  BSSY.RECONVERGENT B0, `(.L_x_29) ;  /* 0x0000003000007945 */ /* 0x000fe80003800200 */
[----:B------:R-:W-:Y:S05]  /*1ad0*/  @P4 BRA `(.L_x_30) ;  /* 0x0000000000044947 */ /* 0x000fea0003800000 */
[----:B------:R-:W-:Y:S05]  /*1ae0*/  BPT.TRAP 0x1 ;  /* 0x000000040000795c */ /* 0x000fea0000300000 */
.L_x_30:
[----:B------:R-:W-:Y:S05]  /*1af0*/  BSYNC.RECONVERGENT B0 ;  /* 0x0000000000007941 */ /* 0x000fea0003800200 */
.L_x_29:
        /* <DEDUP_REMOVED lines=20> */
[----:B------:R-:W-:Y:S01]  /*1c40*/  UIADD3 UR8, UPT, UPT, UR8, 0x20400, URZ ;  /* 0x0002040008087890 */ /* 0x000fe2000fffe0ff */
[----:B------:R-:W-:Y:S01]  /*1c50*/  UMOV UR9, UR17 ;  /* 0x0000001100097c82 */ /* 0x000fe20008000000 */
[----:B------:R-:W-:Y:S01]  /*1c60*/  UMOV UR10, UR18 ;  /* 0x00000012000a7c82 */ /* 0x000fe20008000000 */
[----:B------:R-:W-:Y:S01]  /*1c70*/  UIADD3 UR24, UPT, UPT, UR24, 0x1, URZ ;  /* 0x0000000118187890 */ /* 0x000fe2000fffe0ff */
[----:B------:R-:W-:-:S03]  /*1c80*/  UMOV UR25, UR6 ;  /* 0x0000000600197c82 */ /* 0x000fc60008000000 */
[----:B------:R1:W-:Y:S01]  /*1c90*/  UTMALDG.3D [UR16], [UR30], desc[UR26] ;  /* 0x00001a101e0075b4 */ /* 0x0003e20008011000 */
[----:B------:R-:W-:Y:S01]  /*1ca0*/  UISETP.NE.AND UP0, UPT, UR24, UR21, UPT ;  /* 0x000000151800728c */ /* 0x000fe2000bf05270 */
[----:B------:R1:W-:Y:S08]  /*1cb0*/  UTMALDG.3D [UR8], [UR28], desc[UR26] ;  /* 0x00001a081c0075b4 */ /* 0x0003f00008011000 */
[----:B------:R-:W-:Y:S05]  /*1cc0*/  BRA.U UP0, `(.L_x_31) ;  /* 0xfffffffd00607547 */ /* 0x000fea000b83ffff */
.L_x_26:
[C---:B-1----:R-:W-:Y:S01]  /*1cd0*/  LEA R2, R16.reuse, UR4, 0x3 ;  /* 0x0000000410027c11 */ /* 0x042fe2000f8e18ff */
[----:B------:R-:W-:Y:S01]  /*1ce0*/  NOP ;  /* 0x0000000000007918 */ /* 0x000fe20000000000 */
[----:B--2---:R-:W-:Y:S02]  /*1cf0*/  SHF.L.U32 R3, R13, 0x1f, RZ ;  /* 0x0000001f0d037819 */ /* 0x004fe400000006ff */
[----:B------:R-:W-:Y:S02]  /*1d00*/  LEA R4, R16, UR4, 0x4 ;  /* 0x0000000410047c11 */ /* 0x000fe4000f8e20ff */
[----:B------:R-:W1:Y:S02]  /*1d10*/  SYNCS.PHASECHK.TRANS64.TRYWAIT P0, [R2+URZ+0xb0], R3 ;  /* 0x0000b003020075a7 */ /* 0x000e6400080011ff */
[----:B-1----:R-:W-:Y:S05]  /*1d20*/  @!P0 BRA `(.L_x_32) ;  /* 0x0000007000748947 */ /* 0x002fea0003800000 */
.L_x_136:
[----:B------:R-:W2:Y:S01]  /*1d30*/  LDS.128 R4, [R4+0x140] ;  /* 0x0001400004047984 */ /* 0x000ea20000000c00 */
[----:B---3--:R-:W-:Y:S01]  /*1d40*/  ISETP.GE.AND P0, PT, R40, 0x1, PT ;  /* 0x000000012800780c */ /* 0x008fe20003f06270 */
[----:B-1----:R-:W-:Y:S01]  /*1d50*/  VIADD R2, R2, 0xc0 ;  /* 0x000000c002027836 */ /* 0x002fe20000000000 */
[----:B------:R-:W-:Y:S01]  /*1d60*/  @!PT LDS RZ, [RZ] ;  /* 0x00000000fffff984 */ /* 0x000fe20000000800 */
[----:B------:R-:W-:Y:S01]  /*1d70*/  @!PT LDS RZ, [RZ] ;  /* 0x00000000fffff984 */ /* 0x000fe20000000800 */
[----:B------:R-:W-:Y:S01]  /*1d80*/  @!PT LDS RZ, [RZ] ;  /* 0x00000000fffff984 */ /* 0x000fe20000000800 */
[----:B------:R-:W-:Y:S01]  /*1d90*/  @!PT LDS RZ, [RZ] ;  /* 0x00000000fffff984 */ /* 0x000fe20000000800 */
[----:B------:R1:W-:Y:S06]  /*1da0*/  MEMBAR.ALL.CTA ;  /* 0x0000000000007992 */ /* 0x0003ec0000008000 */
[----:B-1----:R-:W1:Y:S01]  /*1db0*/  FENCE.VIEW.ASYNC.S ;  /* 0x00000000000073c6 */ /* 0x002e620000000000 */
[----:B------:R-:W-:-:S04]  /*1dc0*/  PRMT R2, RZ, 0x654, R2 ;  /* 0x00000654ff027816 */ /* 0x000fc80000000002 */
[----:B-1----:R1:W-:Y:S01]  /*1dd0*/  SYNCS.ARRIVE.TRANS64.RED.A1T0 RZ, [R2+URZ], RZ ;  /* 0x000000ff02ff79a7 */ /* 0x0023e200081004ff */
[----:B--2---:R-:W-:-:S13]  /*1de0*/  LOP3.LUT P2, RZ, R6, 0x1, RZ, 0xc0, !PT ;  /* 0x0000000106ff7812 */ /* 0x004fda000784c0ff */
[----:B------:R-:W-:Y:S01]  /*1df0*/  @P2 SHF.R.U32.HI R3, RZ, 0x10, R5 ;  /* 0x00000010ff032819 */ /* 0x000fe20000011605 */
[----:B------:R-:W-:Y:S01]  /*1e00*/  VOTEU.ANY UP0, P2 ;  /* 0x0000000000ff7886 */ /* 0x000fe20001000100 */
[----:B------:R-:W-:Y:S02]  /*1e10*/  @P2 MOV R10, R4 ;  /* 0x00000004000a2202 */ /* 0x000fe40000000f00 */
[----:B------:R-:W-:Y:S02]  /*1e20*/  @P2 R2UR.BROADCAST UR8, R3 ;  /* 0x00000000030822ca */ /* 0x000fe400008e0000 */
[----:B------:R-:W-:-:S11]  /*1e30*/  @P2 LOP3.LUT R9, R5, 0xffff, RZ, 0xc0, !PT ;  /* 0x0000ffff05092812 */ /* 0x000fd600078ec0ff */
[----:B------:R-:W-:Y:S01]  /*1e40*/  @UP0 UMOV UR36, UR8 ;  /* 0x0000000800240c82 */ /* 0x000fe20008000000 */
[----:B-1----:R-:W-:Y:S05]  /*1e50*/  @!P0 BRA `(.L_x_33) ;  /* 0x0000000000b88947 */ /* 0x002fea0003800000 */
[----:B------:R-:W4:Y:S01]  /*1e60*/  LDC.64 R4, c[0x0][0xb18] ;  /* 0x0002c600ff047b82 */ /* 0x000f220000000a00 */
[----:B------:R-:W-:-:S07]  /*1e70*/  ISETP.NE.AND P3, PT, R40, 0x1, PT ;  /* 0x000000012800780c */ /* 0x000fce0003f65270 */
[----:B------:R-:W1:Y:S08]  /*1e80*/  LDC.64 R6, c[0x0][0xb10] ;  /* 0x0002c400ff067b82 */ /* 0x000e700000000a00 */
[----:B------:R-:W2:Y:S08]  /*1e90*/  LDC R14, c[0x0][0xb20] ;  /* 0x0002c800ff0e7b82 */ /* 0x000eb00000000800 */
[----:B------:R-:W3:Y:S01]  /*1ea0*/  LDC R15, c[0x0][0xb0c] ;  /* 0x0002c300ff0f7b82 */ /* 0x000ee20000000800 */
[----:B----4-:R-:W-:Y:S01]  /*1eb0*/  IMAD.HI.U32 R19, R0, R5, RZ ;  /* 0x0000000500137227 */ /* 0x010fe200078e00ff */
[----:B------:R-:W-:-:S03]  /*1ec0*/  ISETP.NE.AND P0, PT, R4, 0x1, PT ;  /* 0x000000010400780c */ /* 0x000fc60003f05270 */
[----:B------:R-:W-:-:S03]  /*1ed0*/  IMAD.HI.U32 R5, R9, R5, RZ ;  /* 0x0000000509057227 */ /* 0x000fc600078e00ff */
[----:B------:R-:W4:Y:S01]  /*1ee0*/  LDC.64 R2, c[0x0][0xb28] ;  /* 0x0002ca00ff027b82 */ /* 0x000f220000000a00 */
[----:B-1----:R-:W-:-:S04]  /*1ef0*/  IMAD.HI.U32 R20, R8, R6, RZ ;  /* 0x0000000608147227 */ /* 0x002fc800078e00ff */
[----:B------:R-:W-:Y:S01]  /*1f00*/  IMAD.HI.U32 R21, R10, R6, RZ ;  /* 0x000000060a157227 */ /* 0x000fe200078e00ff */
[----:B------:R-:W-:Y:S02]  /*1f10*/  SHF.R.U32.HI R20, RZ, R7, R20 ;  /* 0x00000007ff147219 */ /* 0x000fe40000011614 */
[-C--:B--2---:R-:W-:Y:S02]  /*1f20*/  SHF.R.U32.HI R19, RZ, R14.reuse, R19 ;  /* 0x0000000eff137219 */ /* 0x084fe40000011613 */
[----:B------:R-:W-:Y:S02]  /*1f30*/  SHF.R.U32.HI R5, RZ, R14, R5 ;  /* 0x0000000eff057219 */ /* 0x000fe40000011605 */
[----:B------:R-:W-:Y:S02]  /*1f40*/  SEL R19, R0, R19, !P0 ;  /* 0x0000001300137207 */ /* 0x000fe40004000000 */
[----:B------:R-:W-:Y:S02]  /*1f50*/  SHF.R.U32.HI R21, RZ, R7, R21 ;  /* 0x00000007ff157219 */ /* 0x000fe40000011615 */
[----:B---3--:R-:W-:-:S02]  /*1f60*/  ISETP.NE.AND P1, PT, R15, 0x1, PT ;  /* 0x000000010f00780c */ /* 0x008fc40003f25270 */
[----:B------:R-:W-:Y:S02]  /*1f70*/  SEL R5, R9, R5, !P0 ;  /* 0x0000000509057207 */ /* 0x000fe40004000000 */
[----:B------:R-:W-:Y:S02]  /*1f80*/  SEL R20, R8, R20, !P1 ;  /* 0x0000001408147207 */ /* 0x000fe40004800000 */
[----:B------:R-:W-:Y:S01]  /*1f90*/  SEL R21, R10, R21, !P1 ;  /* 0x000000150a157207 */ /* 0x000fe20004800000 */
[----:B----4-:R-:W-:-:S04]  /*1fa0*/  IMAD.HI.U32 R18, R19, R2, RZ ;  /* 0x0000000213127227 */ /* 0x010fc800078e00ff */
        /* <DEDUP_REMOVED lines=10> */
[----:B------:R-:W-:-:S04]  /*2050*/  @!P0 IMAD.HI.U32 R7, R21, R2, RZ ;  /* 0x0000000215078227 */ /* 0x000fc800078e00ff */
[----:B------:R-:W-:Y:S01]  /*2060*/  IMAD.MOV R2, RZ, RZ, -R6 ;  /* 0x000000ffff027224 */ /* 0x000fe200078e0a06 */
[----:B------:R-:W-:Y:S02]  /*2070*/  @!P0 SHF.R.U32.HI R3, RZ, R3, R7 ;  /* 0x00000003ff038219 */ /* 0x000fe40000011607 */
[----:B------:R-:W-:Y:S01]  /*2080*/  IADD3 R7, PT, PT, -R5, RZ, RZ ;  /* 0x000000ff05077210 */ /* 0x000fe20007ffe1ff */
[----:B------:R-:W-:Y:S01]  /*2090*/  IMAD R2, R40, R2, R5 ;  /* 0x0000000228027224 */ /* 0x000fe200078e0205 */
        /* <DEDUP_REMOVED lines=10> */
.L_x_33:
[----:B------:R-:W1:Y:S02]  /*2140*/  LDCU UR8, c[0x0][0xb30] ;  /* 0x00016600ff0877ac */ /* 0x000e640008000800 */
[----:B-1----:R-:W-:-:S09]  /*2150*/  UISETP.NE.AND UP0, UPT, UR8, 0x1, UPT ;  /* 0x000000010800788c */ /* 0x002fd2000bf05270 */
[----:B------:R-:W-:Y:S05]  /*2160*/  BRA.U UP0, `(.L_x_34) ;  /* 0x0000000100407547 */ /* 0x000fea000b800000 */
[----:B------:R-:W1:Y:S08]  /*2170*/  LDC.64 R4, c[0x0][0xb10] ;  /* 0x0002c400ff047b82 */ /* 0x000e700000000a00 */
[----:B------:R-:W2:Y:S08]  /*2180*/  LDC.64 R2, c[0x0][0xb18] ;  /* 0x0002c600ff027b82 */ /* 0x000eb00000000a00 */
[----:B------:R-:W3:Y:S08]  /*2190*/  LDC R6, c[0x0][0xb20] ;  /* 0x0002c800ff067b82 */ /* 0x000ef00000000800 */
[----:B------:R-:W4:Y:S01]  /*21a0*/  LDC R7, c[0x0][0xb0c] ;  /* 0x0002c300ff077b82 */ /* 0x000f220000000800 */
[----:B-1----:R-:W-:-:S05]  /*21b0*/  IMAD.HI.U32 R4, R10, R4, RZ ;  /* 0x000000040a047227 */ /* 0x002fca00078e00ff */
[----:B------:R-:W-:Y:S01]  /*21c0*/  SHF.R.U32.HI R4, RZ, R5, R4 ;  /* 0x00000005ff047219 */ /* 0x000fe20000011604 */
[----:B--2---:R-:W-:Y:S01]  /*21d0*/  IMAD.HI.U32 R3, R9, R3, RZ ;  /* 0x0000000309037227 */ /* 0x004fe200078e00ff */
[----:B------:R-:W-:-:S04]  /*21e0*/  ISETP.NE.AND P0, PT, R2, 0x1, PT ;  /* 0x000000010200780c */ /* 0x000fc80003f05270 */
[----:B---3--:R-:W-:-:S04]  /*21f0*/  SHF.R.U32.HI R3, RZ, R6, R3 ;  /* 0x00000006ff037219 */ /* 0x008fc80000011603 */
[----:B------:R-:W-:Y:S02]  /*2200*/  SEL R3, R9, R3, !P0 ;  /* 0x0000000309037207 */ /* 0x000fe40004000000 */
[----:B----4-:R-:W-:-:S04]  /*2210*/  ISETP.NE.AND P1, PT, R7, 0x1, PT ;  /* 0x000000010700780c */ /* 0x010fc80003f25270 */
[----:B------:R-:W-:-:S05]  /*2220*/  SEL R4, R10, R4, !P1 ;  /* 0x000000040a047207 */ /* 0x000fca0004800000 */
[----:B------:R-:W-:Y:S02]  /*2230*/  IMAD.IADD R5, R3, 0x1, -R4 ;  /* 0x0000000103057824 */ /* 0x000fe400078e0a04 */
[----:B------:R-:W-:Y:S02]  /*2240*/  IMAD.IADD R3, R4, 0x1, -R3 ;  /* 0x0000000104037824 */ /* 0x000fe400078e0a03 */
[----:B------:R-:W-:Y:S02]  /*2250*/  IMAD R10, R5, R7, R10 ;  /* 0x00000007050a7224 */ /* 0x000fe400078e020a */
[----:B------:R-:W-:-:S07]  /*2260*/  IMAD R9, R3, R2, R9 ;  /* 0x0000000203097224 */ /* 0x000fce00078e0209 */
.L_x_34:
[----:B------:R-:W-:Y:S01]  /*2270*/  VIADD R16, R16, 0x1 ;  /* 0x0000000110107836 */ /* 0x000fe20000000000 */
[----:B------:R-:W-:Y:S01]  /*2280*/  PLOP3.LUT P1, PT, PT, PT, PT, 0x80, 0x8 ;  /* 0x000000000008781c */ /* 0x000fe20003f2f070 */
[----:B------:R-:W-:Y:S02]  /*2290*/  IMAD.IADD R15, R10, 0x1, R87 ;  /* 0x000000010a0f7824 */ /* 0x000fe400078e0257 */
[----:B------:R-:W-:Y:S01]  /*22a0*/  IMAD.IADD R14, R9, 0x1, R86 ;  /* 0x00000001090e7824 */ /* 0x000fe200078e0256 */
[----:B------:R-:W-:-:S04]  /*22b0*/  ISETP.NE.AND P0, PT, R16, 0x2, PT ;  /* 0x000000021000780c */ /* 0x000fc80003f05270 */
[----:B------:R-:W-:Y:S02]  /*22c0*/  SEL R2, RZ, 0x1, P0 ;  /* 0x00000001ff027807 */ /* 0x000fe40000000000 */
[----:B------:R-:W-:Y:S02]  /*22d0*/  SEL R16, R16, RZ, P0 ;  /* 0x000000ff10107207 */ /* 0x000fe40000000000 */
[----:B------:R-:W-:Y:S01]  /*22e0*/  LOP3.LUT R13, R13, R2, RZ, 0x3c, !PT ;  /* 0x000000020d0d7212 */ /* 0x000fe200078e3cff */
[----:B------:R-:W-:Y:S06]  /*22f0*/  @P2 BRA `(.L_x_35) ;  /* 0xfffffff000a02947 */ /* 0x000fec000383ffff */
[----:B------:R-:W-:Y:S01]  /*2300*/  UIADD3 UR4, UPT, UPT, UR4, 0x30, URZ ;  /* 0x0000003004047890 */ /* 0x000fe2000fffe0ff */
[----:B------:R-:W-:-:S03]  /*2310*/  SHF.L.U32 R2, R17, 0x1f, RZ ;  /* 0x0000001f11027819 */ /* 0x000fc600000006ff */
[----:B------:R-:W-:-:S09]  /*2320*/  ULEA UR5, UR6, UR4, 0x3 ;  /* 0x0000000406057291 */ /* 0x000fd2000f8e18ff */
[----:B------:R-:W1:Y:S02]  /*2330*/  SYNCS.PHASECHK.TRANS64.TRYWAIT P0, [UR5], R2 ;  /* 0x00000002ff0075a7 */ /* 0x000e640008001105 */
[----:B-1----:R-:W-:Y:S05]  /*2340*/  @!P0 BRA `(.L_x_36) ;  /* 0x0000006c00008947 */ /* 0x002fea0003800000 */
.L_x_138:
[----:B------:R-:W-:-:S04]  /*2350*/  UIADD3 UR6, UPT, UPT, UR6, 0x1, URZ ;  /* 0x0000000106067890 */ /* 0x000fc8000fffe0ff */
[----:B------:R-:W-:-:S04]  /*2360*/  UISETP.NE.AND UP0, UPT, UR6, 0x6, UPT ;  /* 0x000000060600788c */ /* 0x000fc8000bf05270 */
[----:B------:R-:W-:Y:S02]  /*2370*/  USEL UR7, URZ, 0x1, UP0 ;  /* 0x00000001ff077887 */ /* 0x000fe40008000000 */
[----:B------:R-:W-:-:S04]  /*2380*/  USEL UR6, UR6, URZ, UP0 ;  /* 0x000000ff06067287 */ /* 0x000fc80008000000 */
[----:B------:R-:W-:Y:S01]  /*2390*/  ULEA UR5, UR6, UR4, 0x3 ;  /* 0x0000000406057291 */ /* 0x000fe2000f8e18ff */
[----:B-1----:R-:W-:-:S04]  /*23a0*/  LOP3.LUT R2, R17, UR7, RZ, 0x3c, !PT ;  /* 0x0000000711027c12 */ /* 0x002fc8000f8e3cff */
[----:B------:R-:W-:-:S04]  /*23b0*/  SHF.L.U32 R3, R2, 0x1f, RZ ;  /* 0x0000001f02037819 */ /* 0x000fc800000006ff */
[----:B------:R-:W1:Y:S02]  /*23c0*/  SYNCS.PHASECHK.TRANS64.TRYWAIT P0, [UR5], R3 ;  /* 0x00000003ff0075a7 */ /* 0x000e640008001105 */
[----:B-1----:R-:W-:Y:S05]  /*23d0*/  @!P0 BRA `(.L_x_37) ;  /* 0x0000006800f48947 */ /* 0x002fea0003800000 */
.L_x_140:
[----:B------:R-:W-:-:S04]  /*23e0*/  UIADD3 UR6, UPT, UPT, UR6, 0x1, URZ ;  /* 0x0000000106067890 */ /* 0x000fc8000fffe0ff */
[----:B------:R-:W-:-:S04]  /*23f0*/  UISETP.NE.AND UP0, UPT, UR6, 0x6, UPT ;  /* 0x000000060600788c */ /* 0x000fc8000bf05270 */
[----:B------:R-:W-:Y:S02]  /*2400*/  USEL UR7, URZ, 0x1, UP0 ;  /* 0x00000001ff077887 */ /* 0x000fe40008000000 */
[----:B------:R-:W-:-:S04]  /*2410*/  USEL UR6, UR6, URZ, UP0 ;  /* 0x000000ff06067287 */ /* 0x000fc80008000000 */
[----:B------:R-:W-:Y:S01]  /*2420*/  ULEA UR5, UR6, UR4, 0x3 ;  /* 0x0000000406057291 */ /* 0x000fe2000f8e18ff */
[----:B------:R-:W-:-:S04]  /*2430*/  LOP3.LUT R2, R2, UR7, RZ, 0x3c, !PT ;  /* 0x0000000702027c12 */ /* 0x000fc8000f8e3cff */
[----:B-1----:R-:W-:-:S04]  /*2440*/  SHF.L.U32 R3, R2, 0x1f, RZ ;  /* 0x0000001f02037819 */ /* 0x002fc800000006ff */
[----:B------:R-:W1:Y:S02]  /*2450*/  SYNCS.PHASECHK.TRANS64.TRYWAIT P0, [UR5], R3 ;  /* 0x00000003ff0075a7 */ /* 0x000e640008001105 */
[----:B-1----:R-:W-:Y:S05]  /*2460*/  @!P0 BRA `(.L_x_38) ;  /* 0x0000006800e88947 */ /* 0x002fea0003800000 */
.L_x_142:
        /* <DEDUP_REMOVED lines=9> */
.L_x_144:
        /* <DEDUP_REMOVED lines=9> */
.L_x_146:
[----:B------:R-:W-:-:S04]  /*2590*/  UIADD3 UR6, UPT, UPT, UR6, 0x1, URZ ;  /* 0x0000000106067890 */ /* 0x000fc8000fffe0ff */
[----:B------:R-:W-:-:S04]  /*25a0*/  UISETP.NE.AND UP0, UPT, UR6, 0x6, UPT ;  /* 0x000000060600788c */ /* 0x000fc8000bf05270 */
[----:B------:R-:W-:Y:S02]  /*25b0*/  USEL UR5, URZ, 0x1, UP0 ;  /* 0x00000001ff057887 */ /* 0x000fe40008000000 */
[----:B------:R-:W-:-:S04]  /*25c0*/  USEL UR6, UR6, URZ, UP0 ;  /* 0x000000ff06067287 */ /* 0x000fc80008000000 */
[----:B------:R-:W-:Y:S01]  /*25d0*/  ULEA UR6, UR6, UR4, 0x3 ;  /* 0x0000000406067291 */ /* 0x000fe2000f8e18ff */
[----:B------:R-:W-:-:S04]  /*25e0*/  LOP3.LUT R2, R2, UR5, RZ, 0x3c, !PT ;  /* 0x0000000502027c12 */ /* 0x000fc8000f8e3cff */
[----:B------:R-:W-:Y:S01]  /*25f0*/  SHF.L.U32 R2, R2, 0x1f, RZ ;  /* 0x0000001f02027819 */ /* 0x000fe200000006ff */
[----:B-1--4-:R-:W-:-:S07]  /*2600*/  IMAD.U32 R0, RZ, RZ, UR6 ;  /* 0x00000006ff007e24 */ /* 0x012fce000f8e00ff */
.L_x_41:
[----:B-1----:R1:W2:Y:S02]  /*2610*/  SYNCS.PHASECHK.TRANS64.TRYWAIT P0, [R0+URZ], R2 ;  /* 0x00000002000075a7 */ /* 0x0022a400080011ff */
[----:B--2---:R-:W-:Y:S05]  /*2620*/  @!P0 NANOSLEEP.SYNCS 0x989680 ;  /* 0x009896800000895d */ /* 0x004fea0003900000 */
[----:B------:R-:W2:Y:S02]  /*2630*/  @!P0 SYNCS.PHASECHK.TRANS64 P0, [R0+URZ], R2 ;  /* 0x00000002000085a7 */ /* 0x000ea400080010ff */
[----:B--2---:R-:W-:Y:S05]  /*2640*/  @P0 EXIT ;  /* 0x000000000000094d */ /* 0x004fea0003800000 */
[----:B------:R-:W-:Y:S05]  /*2650*/  BRA `(.L_x_41) ;  /* 0xfffffffc00ec7947 */ /* 0x000fea000383ffff */
.L_x_17:
[----:B------:R-:W-:-:S04]  /*2660*/  UISETP.NE.AND UP1, UPT, UR37, URZ, UPT ;  /* 0x000000ff2500728c */ /* 0x000fc8000bf25270 */
[----:B------:R-:W-:-:S09]  /*2670*/  UISETP.NE.OR UP1, UPT, UR8, 0x1, UP1 ;  /* 0x000000010800788c */ /* 0x000fd20008f25670 */
[----:B------:R-:W-:Y:S05]  /*2680*/  BRA.U UP1, `(.L_x_42) ;  /* 0x0000000501487547 */ /* 0x000fea000b800000 */
[----:B------:R-:W-:Y:S01]  /*2690*/  ISETP.NE.AND P2, PT, R2, RZ, PT ;  /* 0x000000ff0200720c */ /* 0x000fe20003f45270 */
[----:B------:R-:W-:Y:S01]  /*26a0*/  IMAD.MOV.U32 R12, RZ, RZ, 0x1 ;  /* 0x00000001ff0c7424 */ /* 0x000fe200078e00ff */
[----:B------:R-:W-:Y:S02]  /*26b0*/  CS2R R10, SRZ ;  /* 0x00000000000a7805 */ /* 0x000fe4000001ff00 */
[----:B------:R-:W-:Y:S01]  /*26c0*/  CS2R R8, SRZ ;  /* 0x0000000000087805 */ /* 0x000fe2000001ff00 */
[----:B------:R-:W-:Y:S01]  /*26d0*/  UMOV UR4, 0x400 ;  /* 0x0000040000047882 */ /* 0x000fe20000000000 */
[----:B------:R-:W-:Y:S01]  /*26e0*/  UMOV UR6, URZ ;  /* 0x000000ff00067c82 */ /* 0x000fe20008000000 */
[----:B------:R-:W-:-:S12]  /*26f0*/  ULEA UR37, UR37, UR4, 0x18 ;  /* 0x0000000425257291 */ /* 0x000fd8000f8ec0ff */
.L_x_46:
[----:B------:R-:W-:Y:S02]  /*2700*/  LEA R0, R8, UR37, 0x3 ;  /* 0x0000002508007c11 */ /* 0x000fe4000f8e18ff */
[----:B------:R-:W-:-:S03]  /*2710*/  SHF.L.U32 R4, R9, 0x1f, RZ ;  /* 0x0000001f09047819 */ /* 0x000fc600000006ff */
[----:B------:R-:W-:Y:S01]  /*2720*/  VIADD R5, R0, 0x120 ;  /* 0x0000012000057836 */ /* 0x000fe20000000000 */
[----:B------:R-:W1:Y:S02]  /*2730*/  SYNCS.PHASECHK.TRANS64.TRYWAIT P0, [R0+URZ+0x110], R4 ;  /* 0x00011004000075a7 */ /* 0x000e6400080011ff */
[----:B-1----:R-:W-:Y:S05]  /*2740*/  @!P0 BRA `(.L_x_43) ;  /* 0x0000006800788947 */ /* 0x002fea0003800000 */
.L_x_147:
[----:B------:R-:W-:Y:S01]  /*2750*/  ULEA UR5, UR6, UR37, 0x3 ;  /* 0x0000002506057291 */ /* 0x000fe2000f8e18ff */
[----:B-1----:R-:W-:Y:S01]  /*2760*/  PRMT R0, RZ, 0x654, R5 ;  /* 0x00000654ff007816 */ /* 0x002fe20000000005 */
[----:B------:R-:W-:Y:S01]  /*2770*/  @!P2 IMAD.MOV.U32 R4, RZ, RZ, 0x10 ;  /* 0x00000010ff04a424 */ /* 0x000fe200078e00ff */
[----:B------:R-:W-:Y:S01]  /*2780*/  SHF.L.U32 R5, R12, 0x1f, RZ ;  /* 0x0000001f0c057819 */ /* 0x000fe200000006ff */
[----:B------:R-:W-:Y:S01]  /*2790*/  UIADD3 UR4, UPT, UPT, UR5, 0xb0, URZ ;  /* 0x000000b005047890 */ /* 0x000fe2000fffe0ff */
[----:B------:R1:W-:Y:S05]  /*27a0*/  SYNCS.ARRIVE.TRANS64.RED.A1T0 RZ, [R0+URZ], RZ ;  /* 0x000000ff00ff79a7 */ /* 0x0003ea00081004ff */
[----:B------:R-:W-:Y:S01]  /*27b0*/  IMAD.U32 R6, RZ, RZ, UR4 ;  /* 0x00000004ff067e24 */ /* 0x000fe2000f8e00ff */
[----:B------:R-:W2:Y:S04]  /*27c0*/  SYNCS.PHASECHK.TRANS64.TRYWAIT P0, [UR5+0xc0], R5 ;  /* 0x0000c005ff0075a7 */ /* 0x000ea80008001105 */
[----:B------:R-:W-:Y:S01]  /*27d0*/  PRMT R6, R2, 0x654, R6 ;  /* 0x0000065402067816 */ /* 0x000fe20000000006 */
[----:B-12---:R-:W-:Y:S06]  /*27e0*/  @!P0 BRA `(.L_x_44) ;  /* 0x0000006800648947 */ /* 0x006fec0003800000 */
.L_x_149:
[----:B------:R-:W-:Y:S01]  /*27f0*/  ULEA UR4, UR6, UR37, 0x4 ;  /* 0x0000002506047291 */ /* 0x000fe2000f8e20ff */
[----:B------:R-:W-:Y:S01]  /*2800*/  SEL R3, R6, R3, !P2 ;  /* 0x0000000306037207 */ /* 0x000fe20005000000 */
[----:B------:R-:W-:Y:S01]  /*2810*/  UIADD3 UR5, UPT, UPT, UR5, 0xb0, URZ ;  /* 0x000000b005057890 */ /* 0x000fe2000fffe0ff */
[----:B-1----:R-:W-:Y:S01]  /*2820*/  LEA R0, R11, UR37, 0x3 ;  /* 0x000000250b007c11 */ /* 0x002fe2000f8e18ff */
[----:B------:R-:W-:Y:S01]  /*2830*/  UIADD3 UR4, UPT, UPT, UR4, 0x140, URZ ;  /* 0x0000014004047890 */ /* 0x000fe2000fffe0ff */
[----:B------:R1:W-:Y:S01]  /*2840*/  @!P2 SYNCS.ARRIVE.TRANS64.RED RZ, [R3+URZ], R4 ;  /* 0x0000000403ffa9a7 */ /* 0x0003e200080004ff */
[----:B------:R-:W-:Y:S01]  /*2850*/  UIADD3 UR6, UPT, UPT, UR6, 0x1, URZ ;  /* 0x0000000106067890 */ /* 0x000fe2000fffe0ff */
[----:B------:R-:W-:-:S03]  /*2860*/  VIADD R8, R8, 0x1 ;  /* 0x0000000108087836 */ /* 0x000fc60000000000 */
[----:B------:R-:W-:Y:S02]  /*2870*/  UISETP.NE.AND UP0, UPT, UR6, 0x2, UPT ;  /* 0x000000020600788c */ /* 0x000fe4000bf05270 */
[----:B------:R-:W-:Y:S01]  /*2880*/  ISETP.NE.AND P0, PT, R8, 0x2, PT ;  /* 0x000000020800780c */ /* 0x000fe20003f05270 */
[----:B------:R-:W-:Y:S06]  /*2890*/  UGETNEXTWORKID.BROADCAST [UR4], [UR5] ;  /* 0x00000000040073ca */ /* 0x000fec0008000100 */
[----:B------:R-:W-:Y:S02]  /*28a0*/  USEL UR4, URZ, 0x1, UP0 ;  /* 0x00000001ff047887 */ /* 0x000fe40008000000 */
[----:B------:R-:W-:-:S04]  /*28b0*/  USEL UR6, UR6, URZ, UP0 ;  /* 0x000000ff06067287 */ /* 0x000fc80008000000 */
[----:B------:R-:W-:Y:S02]  /*28c0*/  LOP3.LUT R12, R12, UR4, RZ, 0x3c, !PT ;  /* 0x000000040c0c7c12 */ /* 0x000fe4000f8e3cff */
[----:B-1----:R-:W-:-:S04]  /*28d0*/  SHF.L.U32 R4, R10, 0x1f, RZ ;  /* 0x0000001f0a047819 */ /* 0x002fc800000006ff */
[----:B------:R-:W1:Y:S02]  /*28e0*/  SYNCS.PHASECHK.TRANS64.TRYWAIT P1, [R0+URZ+0xb0], R4 ;  /* 0x0000b004000075a7 */ /* 0x000e6400080211ff */
[----:B-1----:R-:W-:Y:S05]  /*28f0*/  @!P1 BRA `(.L_x_45) ;  /* 0x0000006800389947 */ /* 0x002fea0003800000 */
.L_x_150:
[C---:B-1----:R-:W-:Y:S01]  /*2900*/  LEA R4, R11.reuse, UR37, 0x4 ;  /* 0x000000250b047c11 */ /* 0x042fe2000f8e20ff */
[----:B------:R-:W-:Y:S01]  /*2910*/  VIADD R0, R0, 0xc0 ;  /* 0x000000c000007836 */ /* 0x000fe20000000000 */
[----:B------:R-:W-:Y:S01]  /*2920*/  SEL R8, R8, RZ, P0 ;  /* 0x000000ff08087207 */ /* 0x000fe20000000000 */
[----:B------:R-:W-:-:S03]  /*2930*/  VIADD R11, R11, 0x1 ;  /* 0x000000010b0b7836 */ /* 0x000fc60000000000 */
[----:B------:R-:W1:Y:S01]  /*2940*/  LDS.128 R4, [R4+0x140] ;  /* 0x0001400004047984 */ /* 0x000e620000000c00 */
[----:B------:R-:W-:Y:S02]  /*2950*/  PRMT R0, RZ, 0x654, R0 ;  /* 0x00000654ff007816 */ /* 0x000fe40000000000 */
[C---:B------:R-:W-:Y:S01]  /*2960*/  ISETP.NE.AND P1, PT, R11.reuse, 0x2, PT ;  /* 0x000000020b00780c */ /* 0x040fe20003f25270 */
[----:B------:R-:W-:Y:S01]  /*2970*/  @!PT LDS RZ, [RZ] ;  /* 0x00000000fffff984 */ /* 0x000fe20000000800 */
[----:B------:R-:W-:Y:S01]  /*2980*/  @!PT LDS RZ, [RZ] ;  /* 0x00000000fffff984 */ /* 0x000fe20000000800 */
[----:B------:R-:W-:Y:S01]  /*2990*/  @!PT LDS RZ, [RZ] ;  /* 0x00000000fffff984 */ /* 0x000fe20000000800 */
[----:B------:R-:W-:Y:S01]  /*29a0*/  @!PT LDS RZ, [RZ] ;  /* 0x00000000fffff984 */ /* 0x000fe20000000800 */
[----:B------:R2:W-:Y:S06]  /*29b0*/  MEMBAR.ALL.CTA ;  /* 0x0000000000007992 */ /* 0x0005ec0000008000 */
[----:B--2---:R-:W2:Y:S01]  /*29c0*/  FENCE.VIEW.ASYNC.S ;  /* 0x00000000000073c6 */ /* 0x004ea20000000000 */
[----:B------:R-:W-:Y:S01]  /*29d0*/  SEL R11, R11, RZ, P1 ;  /* 0x000000ff0b0b7207 */ /* 0x000fe20000800000 */
[----:B--2---:R2:W-:Y:S01]  /*29e0*/  SYNCS.ARRIVE.TRANS64.RED.A1T0 RZ, [R0+URZ], RZ ;  /* 0x000000ff00ff79a7 */ /* 0x0045e200081004ff */
[----:B-1----:R-:W-:-:S02]  /*29f0*/  LOP3.LUT P3, RZ, R6, 0x1, RZ, 0xc0, !PT ;  /* 0x0000000106ff7812 */ /* 0x002fc4000786c0ff */
[----:B------:R-:W-:-:S04]  /*2a00*/  SEL R4, RZ, 0x1, P1 ;  /* 0x00000001ff047807 */ /* 0x000fc80000800000 */
[----:B------:R-:W-:Y:S02]  /*2a10*/  LOP3.LUT R10, R10, R4, RZ, 0x3c, !PT ;  /* 0x000000040a0a7212 */ /* 0x000fe400078e3cff */
[----:B--2---:R-:W-:-:S04]  /*2a20*/  SEL R0, RZ, 0x1, P0 ;  /* 0x00000001ff007807 */ /* 0x004fc80000000000 */
[----:B------:R-:W-:Y:S01]  /*2a30*/  LOP3.LUT R9, R9, R0, RZ, 0x3c, !PT ;  /* 0x0000000009097212 */ /* 0x000fe200078e3cff */
[----:B------:R-:W-:Y:S06]  /*2a40*/  @P3 BRA `(.L_x_46) ;  /* 0xfffffffc002c3947 */ /* 0x000fec000383ffff */
[----:B------:R-:W-:Y:S01]  /*2a50*/  ULEA UR5, UR6, UR37, 0x3 ;  /* 0x0000002506057291 */ /* 0x000fe2000f8e18ff */
[----:B------:R-:W-:-:S08]  /*2a60*/  SHF.L.U32 R2, R12, 0x1f, RZ ;  /* 0x0000001f0c027819 */ /* 0x000fd000000006ff */
[----:B------:R-:W1:Y:S02]  /*2a70*/  SYNCS.PHASECHK.TRANS64 P0, [UR5+0xc0], R2 ;  /* 0x0000c002ff0075a7 */ /* 0x000e640008001005 */
[----:B-1----:R-:W-:Y:S05]  /*2a80*/  @P0 BRA `(.L_x_47) ;  /* 0x0000000000080947 */ /* 0x002fea0003800000 */
[----:B------:R-:W1:Y:S02]  /*2a90*/  SYNCS.PHASECHK.TRANS64.TRYWAIT P0, [UR5+0xc0], R2 ;  /* 0x0000c002ff0075a7 */ /* 0x000e640008001105 */
[----:B-1----:R-:W-:Y:S05]  /*2aa0*/  @!P0 BRA `(.L_x_48) ;  /* 0x0000006400e08947 */ /* 0x002fea0003800000 */
.L_x_47:
[----:B------:R-:W-:-:S04]  /*2ab0*/  UIADD3 UR4, UPT, UPT, UR6, 0x1, URZ ;  /* 0x0000000106047890 */ /* 0x000fc8000fffe0ff */
[----:B------:R-:W-:-:S04]  /*2ac0*/  UISETP.NE.AND UP0, UPT, UR4, 0x2, UPT ;  /* 0x000000020400788c */ /* 0x000fc8000bf05270 */
[----:B------:R-:W-:Y:S02]  /*2ad0*/  USEL UR7, URZ, 0x1, UP0 ;  /* 0x00000001ff077887 */ /* 0x000fe40008000000 */
[----:B------:R-:W-:-:S04]  /*2ae0*/  USEL UR4, UR4, URZ, UP0 ;  /* 0x000000ff04047287 */ /* 0x000fc80008000000 */
[----:B------:R-:W-:Y:S01]  /*2af0*/  ULEA UR4, UR4, UR37, 0x3 ;  /* 0x0000002504047291 */ /* 0x000fe2000f8e18ff */
[----:B-1----:R-:W-:-:S04]  /*2b00*/  LOP3.LUT R2, R12, UR7, RZ, 0x3c, !PT ;  /* 0x000000070c027c12 */ /* 0x002fc8000f8e3cff */
[----:B------:R-:W-:-:S04]  /*2b10*/  SHF.L.U32 R0, R2, 0x1f, RZ ;  /* 0x0000001f02007819 */ /* 0x000fc800000006ff */
[----:B------:R-:W1:Y:S02]  /*2b20*/  SYNCS.PHASECHK.TRANS64 P0, [UR4+0xc0], R0 ;  /* 0x0000c000ff0075a7 */ /* 0x000e640008001004 */
[----:B-1----:R-:W-:Y:S05]  /*2b30*/  @P0 EXIT ;  /* 0x000000000000094d */ /* 0x002fea0003800000 */
[----:B------:R-:W-:Y:S02]  /*2b40*/  SHF.L.U32 R2, R2, 0x1f, RZ ;  /* 0x0000001f02027819 */ /* 0x000fe400000006ff */
[----:B------:R-:W-:-:S07]  /*2b50*/  MOV R0, UR4 ;  /* 0x0000000400007c02 */ /* 0x000fce0008000f00 */
.L_x_49:
[----:B-1----:R1:W2:Y:S02]  /*2b60*/  SYNCS.PHASECHK.TRANS64.TRYWAIT P0, [R0+URZ+0xc0], R2 ;  /* 0x0000c002000075a7 */ /* 0x0022a400080011ff */
[----:B--2---:R-:W-:Y:S05]  /*2b70*/  @!P0 NANOSLEEP.SYNCS 0x989680 ;  /* 0x009896800000895d */ /* 0x004fea0003900000 */
[----:B------:R-:W2:Y:S02]  /*2b80*/  @!P0 SYNCS.PHASECHK.TRANS64 P0, [R0+URZ+0xc0], R2 ;  /* 0x0000c002000085a7 */ /* 0x000ea400080010ff */
[----:B--2---:R-:W-:Y:S05]  /*2b90*/  @P0 EXIT ;  /* 0x000000000000094d */ /* 0x004fea0003800000 */
[----:B------:R-:W-:Y:S05]  /*2ba0*/  BRA `(.L_x_49) ;  /* 0xfffffffc00ec7947 */ /* 0x000fea000383ffff */
.L_x_42:
[----:B------:R-:W-:-:S09]  /*2bb0*/  UISETP.NE.AND UP1, UPT, UR8, URZ, UPT ;  /* 0x000000ff0800728c */ /* 0x000fd2000bf25270 */
[----:B------:R-:W-:Y:S05]  /*2bc0*/  BRA.U UP1, `(.L_x_50) ;  /* 0x0000000d01b47547 */ /* 0x000fea000b800000 */
[----:B------:R-:W-:Y:S01]  /*2bd0*/  UMOV UR4, 0x40 ;  /* 0x0000004000047882 */ /* 0x000fe20000000000 */
[----:B------:R-:W-:Y:S01]  /*2be0*/  NOP ;  /* 0x0000000000007918 */ /* 0x000fe20000000000 */
[----:B------:R-:W-:Y:S01]  /*2bf0*/  ULEA UR4, UR37, UR4, 0x18 ;  /* 0x0000000425047291 */ /* 0x000fe2000f8ec0ff */
[----:B------:R-:W-:Y:S02]  /*2c00*/  UMOV UR5, 0x400 ;  /* 0x0000040000057882 */ /* 0x000fe40000000000 */
[----:B------:R-:W-:-:S06]  /*2c10*/  ULEA UR37, UR37, UR5, 0x18 ;  /* 0x0000000525257291 */ /* 0x000fcc000f8ec0ff */
[----:B------:R-:W1:Y:S02]  /*2c20*/  LDS.U8 R0, [UR4+0x1c] ;  /* 0x00001c04ff007984 */ /* 0x000e640008000000 */
[----:B-1----:R-:W-:-:S13]  /*2c30*/  ISETP.NE.AND P0, PT, R0, RZ, PT ;  /* 0x000000ff0000720c */ /* 0x002fda0003f05270 */
[----:B------:R-:W-:Y:S05]  /*2c40*/  @P0 BRA `(.L_x_51) ;  /* 0x0000000000580947 */ /* 0x000fea0003800000 */
[----:B------:R-:W-:-:S13]  /*2c50*/  ELECT P0, URZ, PT ;  /* 0x0000000000ff782f */ /* 0x000fda0003800000 */
[----:B------:R-:W-:Y:S05]  /*2c60*/  @!P0 BRA `(.L_x_52) ;  /* 0x0000000000608947 */ /* 0x000fea0003800000 */
[----:B------:R-:W-:Y:S01]  /*2c70*/  UMOV UR5, 0x10 ;  /* 0x0000001000057882 */ /* 0x000fe20000000000 */
[----:B------:R-:W-:Y:S01]  /*2c80*/  HFMA2 R0, -RZ, RZ, 0, 5.9604644775390625e-08 ;  /* 0x00000001ff007431 */ /* 0x000fe200000001ff */
[----:B------:R-:W-:-:S03]  /*2c90*/  MOV R2, 0xffff ;  /* 0x0000ffff00027802 */ /* 0x000fc60000000f00 */
[----:B------:R-:W-:Y:S04]  /*2ca0*/  DEPBAR.LE SB1, 0x36 ;  /* 0x00009d800000791a */ /* 0x000fe80000000000 */
[----:B------:R-:W1:Y:S02]  /*2cb0*/  UTCATOMSWS.FIND_AND_SET.ALIGN UP0, UR5, UR5 ;  /* 0x00000005000575e3 */ /* 0x000e640008000800 */
[----:B-1----:R-:W-:Y:S01]  /*2cc0*/  MOV R3, UR5 ;  /* 0x0000000500037c02 */ /* 0x002fe20008000f00 */
[----:B------:R-:W-:Y:S06]  /*2cd0*/  BRA.U UP0, `(.L_x_53) ;  /* 0x0000000100187547 */ /* 0x000fec000b800000 */
.L_x_54:
[----:B------:R-:W-:Y:S05]  /*2ce0*/  NANOSLEEP 0x64 ;  /* 0x000000640000795d */ /* 0x000fea0003800000 */
[----:B------:R-:W-:-:S05]  /*2cf0*/  UMOV UR5, 0x10 ;  /* 0x0000001000057882 */ /* 0x000fca0000000000 */
[----:B------:R-:W-:Y:S04]  /*2d00*/  DEPBAR.LE SB1, 0x36 ;  /* 0x00009d800000791a */ /* 0x000fe80000000000 */
[----:B------:R-:W1:Y:S02]  /*2d10*/  UTCATOMSWS.FIND_AND_SET.ALIGN UP0, UR5, UR5 ;  /* 0x00000005000575e3 */ /* 0x000e640008000800 */
[----:B-1----:R-:W-:Y:S01]  /*2d20*/  MOV R3, UR5 ;  /* 0x0000000500037c02 */ /* 0x002fe20008000f00 */
[----:B------:R-:W-:Y:S05]  /*2d30*/  BRA.U !UP0, `(.L_x_54) ;  /* 0xfffffffd08e87547 */ /* 0x000fea000b83ffff */
.L_x_53:
[-C--:B------:R-:W-:Y:S02]  /*2d40*/  SHF.L.U32 R2, R2, R3.reuse, RZ ;  /* 0x0000000302027219 */ /* 0x080fe400000006ff */
[----:B------:R-:W-:Y:S01]  /*2d50*/  SHF.L.U32 R0, R0, R3, RZ ;  /* 0x0000000300007219 */ /* 0x000fe200000006ff */
[----:B------:R-:W-:Y:S02]  /*2d60*/  IMAD.SHL.U32 R3, R3, 0x20, RZ ;  /* 0x0000002003037824 */ /* 0x000fe400078e00ff */
[----:B------:R1:W-:Y:S04]  /*2d70*/  ATOMS.OR RZ, [UR4+0x14], R2 ;  /* 0x00001402ffff798c */ /* 0x0003e8000b000004 */
[----:B------:R1:W-:Y:S04]  /*2d80*/  ATOMS.OR RZ, [UR4+0x18], R0 ;  /* 0x00001800ffff798c */ /* 0x0003e8000b000004 */
[----:B------:R1:W-:Y:S01]  /*2d90*/  STS [UR37+0x160], R3 ;  /* 0x00016003ff007988 */ /* 0x0003e20008000825 */
[----:B------:R-:W-:Y:S05]  /*2da0*/  BRA `(.L_x_52) ;  /* 0x0000000000107947 */ /* 0x000fea0003800000 */
.L_x_51:
[----:B------:R-:W-:Y:S02]  /*2db0*/  MOV R0, 0xffffffff ;  /* 0xffffffff00007802 */ /* 0x000fe40000000f00 */
[----:B------:R-:W-:-:S03]  /*2dc0*/  MOV R2, 0x2df0 ;  /* 0x00002df000027802 */ /* 0x000fc60000000f00 */
[----:B------:R1:W-:Y:S04]  /*2dd0*/  STS [UR37+0x160], R0 ;  /* 0x00016000ff007988 */ /* 0x0003e80008000825 */
[----:B-1-3-5:R-:W-:Y:S05]  /*2de0*/  CALL.REL.NOINC `($__internal_1_$__cuda_sm10x_tcgen05_guardrail_trap_phase_invalid_during_alloc) ;  /* 0x0000006c00287944 */ /* 0x02afea0003c00000 */
.L_x_52:
[----:B------:R-:W-:Y:S05]  /*2df0*/  WARPSYNC.ALL ;  /* 0x0000000000007948 */ /* 0x000fea0003800000 */
[----:B------:R-:W2:Y:S01]  /*2e00*/  S2UR UR5, SR_CgaCtaId ;  /* 0x00000000000579c3 */ /* 0x000ea20000008800 */
[----:B------:R-:W-:Y:S01]  /*2e10*/  UMOV UR4, 0x400 ;  /* 0x0000040000047882 */ /* 0x000fe20000000000 */
[----:B------:R-:W-:-:S06]  /*2e20*/  NOP ;  /* 0x0000000000007918 */ /* 0x000fcc0000000000 */
[----:B------:R-:W-:Y:S06]  /*2e30*/  BAR.ARV 0x6, 0xa0 ;  /* 0x0182800000007b1d */ /* 0x000fec0000002000 */
[----:B------:R-:W4:Y:S01]  /*2e40*/  LDCU UR7, c[0x0][0x38c] ;  /* 0x00007180ff0777ac */ /* 0x000f220008000800 */
[----:B------:R-:W-:Y:S01]  /*2e50*/  IMAD.MOV.U32 R11, RZ, RZ, 0x1 ;  /* 0x00000001ff0b7424 */ /* 0x000fe200078e00ff */
[----:B------:R-:W-:Y:S01]  /*2e60*/  CS2R R8, SRZ ;  /* 0x0000000000087805 */ /* 0x000fe2000001ff00 */
[----:B------:R-:W-:Y:S01]  /*2e70*/  IMAD.MOV.U32 R10, RZ, RZ, RZ ;  /* 0x000000ffff0a7224 */ /* 0x000fe200078e00ff */
[----:B------:R-:W3:Y:S01]  /*2e80*/  LDCU UR6, c[0x0][0x38c] ;  /* 0x00007180ff0677ac */ /* 0x000ee20008000800 */
[----:B------:R-:W-:Y:S01]  /*2e90*/  UMOV UR15, URZ ;  /* 0x000000ff000f7c82 */ /* 0x000fe20008000000 */
[----:B------:R-:W-:Y:S01]  /*2ea0*/  UMOV UR14, URZ ;  /* 0x000000ff000e7c82 */ /* 0x000fe20008000000 */
[----:B--2---:R-:W-:Y:S01]  /*2eb0*/  ULEA UR5, UR5, UR4, 0x18 ;  /* 0x0000000405057291 */ /* 0x004fe2000f8ec0ff */
[----:B------:R-:W-:Y:S01]  /*2ec0*/  UMOV UR24, 0x0 ;  /* 0x0000000000187882 */ /* 0x000fe20000000000 */
[----:B------:R-:W-:-:S02]  /*2ed0*/  UMOV UR25, 0x8200490 ;  /* 0x0820049000197882 */ /* 0x000fc40000000000 */
[----:B------:R-:W-:Y:S02]  /*2ee0*/  UIADD3 UR10, UPT, UPT, UR5, 0x8400, URZ ;  /* 0x00008400050a7890 */ /* 0x000fe4000fffe0ff */
[----:B------:R-:W-:Y:S02]  /*2ef0*/  UIADD3 UR11, UPT, UPT, UR5, 0x20400, URZ ;  /* 0x00020400050b7890 */ /* 0x000fe4000fffe0ff */
[----:B----4-:R-:W-:Y:S01]  /*2f00*/  UIADD3 UR7, UPT, UPT, UR7, 0x3f, URZ ;  /* 0x0000003f07077890 */ /* 0x010fe2000fffe0ff */
[----:B-1----:R-:W1:Y:S01]  /*2f10*/  LDS R0, [UR5+0x160] ;  /* 0x00016005ff007984 */ /* 0x002e620008000800 */
[----:B------:R-:W-:Y:S02]  /*2f20*/  USHF.R.U32.HI UR10, URZ, 0x4, UR10 ;  /* 0x00000004ff0a7899 */ /* 0x000fe4000801160a */
[----:B------:R-:W-:Y:S02]  /*2f30*/  USHF.R.S32.HI UR4, URZ, 0x1f, UR7 ;  /* 0x0000001fff047899 */ /* 0x000fe40008011407 */
[----:B------:R-:W-:-:S02]  /*2f40*/  USHF.R.U32.HI UR11, URZ, 0x4, UR11 ;  /* 0x00000004ff0b7899 */ /* 0x000fc4000801160b */
[----:B------:R-:W-:Y:S02]  /*2f50*/  ULEA.HI UR4, UR4, UR7, URZ, 0x6 ;  /* 0x0000000704047291 */ /* 0x000fe4000f8f30ff */
[----:B------:R-:W-:Y:S02]  /*2f60*/  ULOP3.LUT UR10, UR10, 0x3fff, URZ, 0xc0, !UPT ;  /* 0x00003fff0a0a7892 */ /* 0x000fe4000f8ec0ff */
[----:B------:R-:W-:Y:S02]  /*2f70*/  USHF.R.S32.HI UR4, URZ, 0x6, UR4 ;  /* 0x00000006ff047899 */ /* 0x000fe40008011404 */
[----:B------:R-:W-:Y:S02]  /*2f80*/  ULOP3.LUT UR11, UR11, 0x3fff, URZ, 0xc0, !UPT ;  /* 0x00003fff0b0b7892 */ /* 0x000fe4000f8ec0ff */
[----:B------:R-:W-:Y:S01]  /*2f90*/  UISETP.LT.AND UP0, UPT, UR4, 0x1, UPT ;  /* 0x000000010400788c */ /* 0x000fe2000bf01270 */
[----:B------:R-:W-:Y:S01]  /*2fa0*/  UMOV UR22, 0x0 ;  /* 0x0000000000167882 */ /* 0x000fe20000000000 */
[----:B------:R-:W-:-:S02]  /*2fb0*/  UMOV UR23, 0x8200490 ;  /* 0x0820049000177882 */ /* 0x000fc40000000000 */
[----:B------:R-:W-:Y:S02]  /*2fc0*/  USEL UR9, UR4, 0x1, !UP0 ;  /* 0x0000000104097887 */ /* 0x000fe4000c000000 */
[----:B------:R-:W-:Y:S02]  /*2fd0*/  ULOP3.LUT UR10, UR10, 0x10000, URZ, 0xfc, !UPT ;  /* 0x000100000a0a7892 */ /* 0x000fe4000f8efcff */
[----:B------:R-:W-:Y:S02]  /*2fe0*/  ULOP3.LUT UR11, UR11, 0x10000, URZ, 0xfc, !UPT ;  /* 0x000100000b0b7892 */ /* 0x000fe4000f8efcff */
[----:B------:R-:W-:Y:S02]  /*2ff0*/  UIADD3 UR9, UPT, UPT, -UR9, URZ, URZ ;  /* 0x000000ff09097290 */ /* 0x000fe4000fffe1ff */
[----:B---3--:R-:W-:Y:S01]  /*3000*/  UISETP.GE.AND UP3, UPT, UR6, 0x1, UPT ;  /* 0x000000010600788c */ /* 0x008fe2000bf66270 */
[----:B------:R-:W-:Y:S01]  /*3010*/  UMOV UR20, 0x0 ;  /* 0x0000000000147882 */ /* 0x000fe20000000000 */
[----:B------:R-:W-:Y:S01]  /*3020*/  UMOV UR21, 0x8200490 ;  /* 0x0820049000157882 */ /* 0x000fe20000000000 */
[----:B------:R-:W-:Y:S01]  /*3030*/  UMOV UR18, 0x0 ;  /* 0x0000000000127882 */ /* 0x000fe20000000000 */
[----:B------:R-:W-:Y:S01]  /*3040*/  UMOV UR19, 0x8200490 ;  /* 0x0820049000137882 */ /* 0x000fe20000000000 */
[----:B-1----:R-:W-:-:S15]  /*3050*/  R2UR UR16, R0 ;  /* 0x00000000001072ca */ /* 0x002fde00000e0000 */
.L_x_61:
[----:B------:R-:W-:Y:S02]  /*3060*/  LEA R0, R10, UR5, 0x3 ;  /* 0x000000050a007c11 */ /* 0x000fe4000f8e18ff */
[----:B------:R-:W-:Y:S02]  /*3070*/  SHF.L.U32 R2, R9, 0x1f, RZ ;  /* 0x0000001f09027819 */ /* 0x000fe400000006ff */
[----:B------:R-:W-:Y:S01]  /*3080*/  PLOP3.LUT P0, PT, PT, PT, UP3, 0x80, 0x8 ;  /* 0x000000000008781c */ /* 0x000fe20003f0f038 */
[----:B------:R-:W-:Y:S01]  /*3090*/  VIADD R3, R0, 0xc0 ;  /* 0x000000c000037836 */ /* 0x000fe20000000000 */
[----:B-1----:R-:W1:Y:S02]  /*30a0*/  SYNCS.PHASECHK.TRANS64.TRYWAIT P1, [R0+URZ+0xb0], R2 ;  /* 0x0000b002000075a7 */ /* 0x002e6400080211ff */
[----:B-1-3--:R-:W-:Y:S09]  /*30b0*/  @!P1 BRA `(.L_x_55) ;  /* 0x0000006000749947 */ /* 0x00aff20003800000 */
.L_x_152:
[----:B------:R-:W-:Y:S01]  /*30c0*/  LEA R4, R10, UR5, 0x4 ;  /* 0x000000050a047c11 */ /* 0x000fe2000f8e20ff */
[----:B------:R-:W-:Y:S01]  /*30d0*/  @UP3 ULEA UR6, UR14, UR5, 0x3 ;  /* 0x000000050e063291 */ /* 0x000fe2000f8e18ff */
[----:B------:R-:W-:Y:S01]  /*30e0*/  PLOP3.LUT P2, PT, PT, PT, PT, 0x80, 0x8 ;  /* 0x000000000008781c */ /* 0x000fe20003f4f070 */
[----:B------:R-:W-:Y:S01]  /*30f0*/  ULEA UR7, UR15, UR5, 0x3 ;  /* 0x000000050f077291 */ /* 0x000fe2000f8e18ff */
[----:B------:R-:W-:Y:S01]  /*3100*/  PRMT R3, RZ, 0x654, R3 ;  /* 0x00000654ff037816 */ /* 0x000fe20000000003 */
[----:B------:R-:W-:Y:S01]  /*3110*/  ULEA UR8, UR15, UR16, 0x7 ;  /* 0x000000100f087291 */ /* 0x000fe2000f8e38ff */
[----:B------:R-:W2:Y:S01]  /*3120*/  LDS.128 R4, [R4+0x140] ;  /* 0x0001400004047984 */ /* 0x000ea20000000c00 */
[----:B-1----:R-:W-:Y:S02]  /*3130*/  @P0 SHF.L.U32 R2, R8, 0x1f, RZ ;  /* 0x0000001f08020819 */ /* 0x002fe400000006ff */
[----:B------:R-:W-:Y:S01]  /*3140*/  SHF.L.U32 R0, R11, 0x1f, RZ ;  /* 0x0000001f0b007819 */ /* 0x000fe200000006ff */
[----:B------:R-:W-:Y:S01]  /*3150*/  @!PT LDS RZ, [RZ] ;  /* 0x00000000fffff984 */ /* 0x000fe20000000800 */
[----:B------:R-:W-:Y:S01]  /*3160*/  @!PT LDS RZ, [RZ] ;  /* 0x00000000fffff984 */ /* 0x000fe20000000800 */
[----:B------:R-:W-:Y:S01]  /*3170*/  @!PT LDS RZ, [RZ] ;  /* 0x00000000fffff984 */ /* 0x000fe20000000800 */
[----:B------:R-:W-:Y:S01]  /*3180*/  @!PT LDS RZ, [RZ] ;  /* 0x00000000fffff984 */ /* 0x000fe20000000800 */
[----:B------:R1:W-:Y:S06]  /*3190*/  MEMBAR.ALL.CTA ;  /* 0x0000000000007992 */ /* 0x0003ec0000008000 */
[----:B-1----:R-:W1:Y:S02]  /*31a0*/  FENCE.VIEW.ASYNC.S ;  /* 0x00000000000073c6 */ /* 0x002e640000000000 */
[----:B-1----:R1:W-:Y:S01]  /*31b0*/  SYNCS.ARRIVE.TRANS64.RED.A1T0 RZ, [R3+URZ], RZ ;  /* 0x000000ff03ff79a7 */ /* 0x0023e200081004ff */
[----:B------:R1:W3:Y:S01]  /*31c0*/  @P0 SYNCS.PHASECHK.TRANS64.TRYWAIT P2, [UR6], R2 ;  /* 0x00000002ff0005a7 */ /* 0x0002e20008041106 */
[----:B--2---:R-:W-:Y:S01]  /*31d0*/  LOP3.LUT P1, RZ, R6, 0x1, RZ, 0xc0, !PT ;  /* 0x0000000106ff7812 */ /* 0x004fe2000782c0ff */
[----:B------:R-:W2:Y:S02]  /*31e0*/  SYNCS.PHASECHK.TRANS64.TRYWAIT P0, [UR7+0xf0], R0 ;  /* 0x0000f000ff0075a7 */ /* 0x000ea40008001107 */
[----:B-123--:R-:W-:Y:S10]  /*31f0*/  @!P0 BRA `(.L_x_56) ;  /* 0x0000006000388947 */ /* 0x00eff40003800000 */
.L_x_154:
[----:B------:R-:W-:Y:S01]  /*3200*/  IADD3 R10, PT, PT, R10, 0x1, RZ ;  /* 0x000000010a0a7810 */ /* 0x000fe20007ffe0ff */
[----:B------:R-:W-:Y:S06]  /*3210*/  BRA.U !UP3, `(.L_x_57) ;  /* 0x000000010bc07547 */ /* 0x000fec000b800000 */
[----:B------:R-:W-:Y:S01]  /*3220*/  UPLOP3.LUT UP4, UPT, UPT, UPT, UPT, 0x40, 0x4 ;  /* 0x000000000004789c */ /* 0x000fe20003f8e870 */
[----:B------:R-:W-:Y:S01]  /*3230*/  UMOV UR13, UR9 ;  /* 0x00000009000d7c82 */ /* 0x000fe20008000000 */
[----:B------:R-:W-:Y:S01]  /*3240*/  UMOV UR12, UR4 ;  /* 0x00000004000c7c82 */ /* 0x000fe20008000000 */
[----:B------:R-:W-:-:S08]  /*3250*/  UMOV UR17, UR14 ;  /* 0x0000000e00117c82 */ /* 0x000fd00008000000 */
.L_x_60:
[----:B------:R-:W-:Y:S02]  /*3260*/  UIADD3 UR13, UPT, UPT, UR13, 0x1, URZ ;  /* 0x000000010d0d7890 */ /* 0x000fe4000fffe0ff */
[----:B--2---:R-:W-:Y:S02]  /*3270*/  ULEA UR6, UR17, UR5, 0x3 ;  /* 0x0000000511067291 */ /* 0x004fe4000f8e18ff */
[----:B------:R-:W-:Y:S01]  /*3280*/  UISETP.NE.AND UP0, UPT, UR13, URZ, UPT ;  /* 0x000000ff0d00728c */ /* 0x000fe2000bf05270 */
[----:B---3--:R-:W-:Y:S10]  /*3290*/  @P2 BRA `(.L_x_58) ;  /* 0x00000000000c2947 */ /* 0x008ff40003800000 */
[----:B-1----:R-:W-:Y:S04]  /*32a0*/  SHF.L.U32 R2, R8, 0x1f, RZ ;  /* 0x0000001f08027819 */ /* 0x002fe800000006ff */
[----:B------:R-:W1:Y:S02]  /*32b0*/  SYNCS.PHASECHK.TRANS64.TRYWAIT P0, [UR6], R2 ;  /* 0x00000002ff0075a7 */ /* 0x000e640008001106 */
[----:B-1----:R-:W-:Y:S05]  /*32c0*/  @!P0 BRA `(.L_x_59) ;  /* 0x00000060001c8947 */ /* 0x002fea0003800000 */
.L_x_58:
[----:B------:R-:W-:Y:S01]  /*32d0*/  UISETP.NE.AND UP1, UPT, UR12, 0x1, UPT ;  /* 0x000000010c00788c */ /* 0x000fe2000bf25270 */
[----:B------:R-:W-:Y:S01]  /*32e0*/  PLOP3.LUT P2, PT, PT, PT, PT, 0x80, 0x8 ;  /* 0x000000000008781c */ /* 0x000fe20003f4f070 */
[----:B------:R-:W-:Y:S02]  /*32f0*/  UIADD3 UR14, UPT, UPT, UR17, 0x1, URZ ;  /* 0x00000001110e7890 */ /* 0x000fe4000fffe0ff */
[----:B------:R-:W-:Y:S02]  /*3300*/  ULEA UR28, UR17, UR11, 0xa ;  /* 0x0000000b111c7291 */ /* 0x000fe4000f8e50ff */
[----:B------:R-:W-:Y:S01]  /*3310*/  UISETP.NE.AND UP2, UPT, UR14, 0x6, UPT ;  /* 0x000000060e00788c */ /* 0x000fe2000bf45270 */
[----:B------:R-:W-:Y:S01]  /*3320*/  PLOP3.LUT P0, PT, PT, PT, UP1, 0x80, 0x8 ;  /* 0x000000000008781c */ /* 0x000fe20003f0f018 */
[----:B------:R-:W-:Y:S02]  /*3330*/  UIADD3 UR40, UPT, UPT, UR28, 0x2, URZ ;  /* 0x000000021c287890 */ /* 0x000fe4000fffe0ff */
[----:B------:R-:W-:Y:S02]  /*3340*/  USEL UR27, URZ, 0x1, UP2 ;  /* 0x00000001ff1b7887 */ /* 0x000fe40009000000 */
[----:B------:R-:W-:Y:S02]  /*3350*/  USEL UR14, UR14, URZ, UP2 ;  /* 0x000000ff0e0e7287 */ /* 0x000fe40009000000 */
[----:B------:R-:W-:Y:S02]  /*3360*/  UIADD3 UR36, UPT, UPT, UR28, 0x4, URZ ;  /* 0x000000041c247890 */ /* 0x000fe4000fffe0ff */
[----:B------:R-:W-:Y:S01]  /*3370*/  @UP1 ULEA UR26, UR14, UR5, 0x3 ;  /* 0x000000050e1a1291 */ /* 0x000fe2000f8e18ff */
[----:B------:R-:W-:Y:S01]  /*3380*/  LOP3.LUT R8, R8, UR27, RZ, 0x3c, !PT ;  /* 0x0000001b08087c12 */ /* 0x000fe2000f8e3cff */
[----:B------:R-:W-:Y:S02]  /*3390*/  UIADD3 UR32, UPT, UPT, UR28, 0x6, URZ ;  /* 0x000000061c207890 */ /* 0x000fe4000fffe0ff */
[----:B------:R-:W-:Y:S01]  /*33a0*/  UIADD3 UR6, UPT, UPT, UR6, 0x30, URZ ;  /* 0x0000003006067890 */ /* 0x000fe2000fffe0ff */
[----:B-1----:R-:W-:Y:S01]  /*33b0*/  @P0 SHF.L.U32 R0, R8, 0x1f, RZ ;  /* 0x0000001f08000819 */ /* 0x002fe200000006ff */
[----:B------:R-:W-:Y:S01]  /*33c0*/  UIADD3 UR12, UPT, UPT, UR12, -0x1, URZ ;  /* 0xffffffff0c0c7890 */ /* 0x000fe2000fffe0ff */
[----:B------:R-:W-:Y:S02]  /*33d0*/  UMOV UR29, 0x40004040 ;  /* 0x40004040001d7882 */ /* 0x000fe40000000000 */
[----:B------:R2:W3:Y:S01]  /*33e0*/  @P0 SYNCS.PHASECHK.TRANS64.TRYWAIT P2, [UR26], R0 ;  /* 0x00000000ff0005a7 */ /* 0x0004e2000804111a */
[----:B------:R-:W-:Y:S01]  /*33f0*/  ULEA UR26, UR17, UR10, 0xa ;  /* 0x0000000a111a7291 */ /* 0x000fe2000f8e50ff */
[----:B------:R-:W-:Y:S01]  /*3400*/  UMOV UR27, 0x40004040 ;  /* 0x40004040001b7882 */ /* 0x000fe20000000000 */
[----:B------:R-:W-:Y:S02]  /*3410*/  UMOV UR41, 0x40004040 ;  /* 0x4000404000297882 */ /* 0x000fe40000000000 */
[----:B------:R-:W-:Y:S02]  /*3420*/  UIADD3 UR38, UPT, UPT, UR26, 0x2, URZ ;  /* 0x000000021a267890 */ /* 0x000fe4000fffe0ff */
[----:B------:R-:W-:Y:S02]  /*3430*/  UIADD3 UR34, UPT, UPT, UR26, 0x4, URZ ;  /* 0x000000041a227890 */ /* 0x000fe4000fffe0ff */
[----:B------:R-:W-:Y:S01]  /*3440*/  UIADD3 UR30, UPT, UPT, UR26, 0x6, URZ ;  /* 0x000000061a1e7890 */ /* 0x000fe2000fffe0ff */
[----:B------:R2:W-:Y:S01]  /*3450*/  UTCHMMA gdesc[UR26], gdesc[UR28], tmem[UR8], tmem[UR24], idesc[UR25], UP4 ;  /* 0x00ff181c1a0075ea */ /* 0x0005e2000a000008 */
[----:B------:R-:W-:Y:S01]  /*3460*/  UPLOP3.LUT UP4, UPT, UPT, UPT, UPT, 0x80, 0x8 ;  /* 0x000000000008789c */ /* 0x000fe20003f8f070 */
[----:B------:R-:W-:Y:S01]  /*3470*/  UMOV UR39, 0x40004040 ;  /* 0x4000404000277882 */ /* 0x000fe20000000000 */
[----:B------:R-:W-:Y:S01]  /*3480*/  UMOV UR37, 0x40004040 ;  /* 0x4000404000257882 */ /* 0x000fe20000000000 */
[----:B------:R2:W-:Y:S01]  /*3490*/  UTCHMMA gdesc[UR38], gdesc[UR40], tmem[UR8], tmem[UR22], idesc[UR23], UPT ;  /* 0x00ff1628260075ea */ /* 0x0005e2000b800008 */
[----:B------:R-:W-:Y:S01]  /*34a0*/  UMOV UR35, 0x40004040 ;  /* 0x4000404000237882 */ /* 0x000fe20000000000 */
[----:B------:R-:W-:Y:S01]  /*34b0*/  UMOV UR33, 0x40004040 ;  /* 0x4000404000217882 */ /* 0x000fe20000000000 */
[----:B------:R-:W-:Y:S01]  /*34c0*/  UMOV UR31, 0x40004040 ;  /* 0x40004040001f7882 */ /* 0x000fe20000000000 */
[----:B------:R2:W-:Y:S01]  /*34d0*/  UTCHMMA gdesc[UR34], gdesc[UR36], tmem[UR8], tmem[UR20], idesc[UR21], UPT ;  /* 0x00ff1424220075ea */ /* 0x0005e2000b800008 */
[----:B------:R2:W-:Y:S01]  /*34e0*/  UTCHMMA gdesc[UR30], gdesc[UR32], tmem[UR8], tmem[UR18], idesc[UR19], UPT ;  /* 0x00ff12201e0075ea */ /* 0x0005e2000b800008 */
[----:B------:R2:W-:Y:S01]  /*34f0*/  UTCBAR [UR6], URZ ;  /* 0x000000ff060073e9 */ /* 0x0005e200080000ff */
[----:B------:R-:W-:Y:S01]  /*3500*/  UMOV UR17, UR14 ;  /* 0x0000000e00117c82 */ /* 0x000fe20008000000 */
[----:B------:R-:W-:Y:S05]  /*3510*/  BRA.U UP0, `(.L_x_60) ;  /* 0xfffffffd00507547 */ /* 0x000fea000b83ffff */
.L_x_57:
[----:B------:R-:W-:Y:S01]  /*3520*/  UIADD3 UR15, UPT, UPT, UR15, 0x1, URZ ;  /* 0x000000010f0f7890 */ /* 0x000fe2000fffe0ff */
[C---:B------:R-:W-:Y:S01]  /*3530*/  ISETP.NE.AND P0, PT, R10.reuse, 0x2, PT ;  /* 0x000000020a00780c */ /* 0x040fe20003f05270 */
[----:B------:R-:W-:Y:S02]  /*3540*/  UIADD3 UR7, UPT, UPT, UR7, 0xd0, URZ ;  /* 0x000000d007077890 */ /* 0x000fe4000fffe0ff */
[----:B------:R-:W-:Y:S01]  /*3550*/  UISETP.NE.AND UP0, UPT, UR15, 0x4, UPT ;  /* 0x000000040f00788c */ /* 0x000fe2000bf05270 */
[----:B-12---:R-:W-:Y:S02]  /*3560*/  SEL R0, RZ, 0x1, P0 ;  /* 0x00000001ff007807 */ /* 0x006fe40000000000 */
[----:B------:R-:W-:Y:S01]  /*3570*/  SEL R10, R10, RZ, P0 ;  /* 0x000000ff0a0a7207 */ /* 0x000fe20000000000 */
[----:B------:R-:W-:Y:S01]  /*3580*/  USEL UR6, URZ, 0x1, UP0 ;  /* 0x00000001ff067887 */ /* 0x000fe20008000000 */
[----:B------:R-:W-:Y:S01]  /*3590*/  LOP3.LUT R9, R9, R0, RZ, 0x3c, !PT ;  /* 0x0000000009097212 */ /* 0x000fe200078e3cff */
[----:B------:R-:W-:Y:S01]  /*35a0*/  USEL UR15, UR15, URZ, UP0 ;  /* 0x000000ff0f0f7287 */ /* 0x000fe20008000000 */
[----:B------:R1:W-:Y:S03]  /*35b0*/  UTCBAR [UR7], URZ ;  /* 0x000000ff070073e9 */ /* 0x0003e600080000ff */
[----:B------:R-:W-:Y:S01]  /*35c0*/  LOP3.LUT R11, R11, UR6, RZ, 0x3c, !PT ;  /* 0x000000060b0b7c12 */ /* 0x000fe2000f8e3cff */
[----:B------:R-:W-:Y:S07]  /*35d0*/  @P1 BRA `(.L_x_61) ;  /* 0xfffffff800a01947 */ /* 0x000fee000383ffff */
[----:B------:R-:W2:Y:S01]  /*35e0*/  S2UR UR4, SR_CgaCtaId ;  /* 0x00000000000479c3 */ /* 0x000ea20000008800 */
[----:B------:R-:W-:Y:S01]  /*35f0*/  ELECT P0, URZ, PT ;  /* 0x0000000000ff782f */ /* 0x000fe20003800000 */
[----:B------:R-:W-:Y:S01]  /*3600*/  IMAD.MOV.U32 R0, RZ, RZ, 0x1 ;  /* 0x00000001ff007424 */ /* 0x000fe200078e00ff */
[----:B------:R-:W-:Y:S01]  /*3610*/  UIADD3 UR5, UPT, UPT, UR5, 0xf0, URZ ;  /* 0x000000f005057890 */ /* 0x000fe2000fffe0ff */
[----:B------:R-:W-:Y:S01]  /*3620*/  SHF.L.U32 R2, R11, 0x1f, RZ ;  /* 0x0000001f0b027819 */ /* 0x000fe200000006ff */
[----:B------:R-:W-:-:S03]  /*3630*/  UMOV UR6, 0x40 ;  /* 0x0000004000067882 */ /* 0x000fc60000000000 */
[----:B------:R-:W-:Y:S01]  /*3640*/  UVIRTCOUNT.DEALLOC.SMPOOL 0x80 ;  /* 0x000000800000784c */ /* 0x000fe20000000000 */
[----:B--2---:R-:W-:Y:S02]  /*3650*/  ULEA UR4, UR4, UR6, 0x18 ;  /* 0x0000000604047291 */ /* 0x004fe4000f8ec0ff */
[----:B------:R-:W-:-:S07]  /*3660*/  ULEA UR6, UR15, UR5, 0x3 ;  /* 0x000000050f067291 */ /* 0x000fce000f8e18ff */
[----:B------:R2:W-:Y:S02]  /*3670*/  @P0 STS.U8 [UR4+0x1c], R0 ;  /* 0x00001c00ff000988 */ /* 0x0005e40008000004 */
[----:B------:R-:W4:Y:S02]  /*3680*/  SYNCS.PHASECHK.TRANS64.TRYWAIT P0, [UR6], R2 ;  /* 0x00000002ff0075a7 */ /* 0x000f240008001106 */
[----:B--2-4-:R-:W-:Y:S05]  /*3690*/  @!P0 BRA `(.L_x_62) ;  /* 0x0000005c00408947 */ /* 0x014fea0003800000 */
.L_x_157:
[----:B-1----:R-:W-:-:S04]  /*36a0*/  UIADD3 UR7, UPT, UPT, UR15, 0x1, URZ ;  /* 0x000000010f077890 */ /* 0x002fc8000fffe0ff */
[----:B------:R-:W-:-:S04]  /*36b0*/  UISETP.NE.AND UP0, UPT, UR7, 0x4, UPT ;  /* 0x000000040700788c */ /* 0x000fc8000bf05270 */
[----:B------:R-:W-:Y:S02]  /*36c0*/  USEL UR8, URZ, 0x1, UP0 ;  /* 0x00000001ff087887 */ /* 0x000fe40008000000 */
[----:B------:R-:W-:-:S04]  /*36d0*/  USEL UR7, UR7, URZ, UP0 ;  /* 0x000000ff07077287 */ /* 0x000fc80008000000 */
[----:B------:R-:W-:Y:S01]  /*36e0*/  ULEA UR6, UR7, UR5, 0x3 ;  /* 0x0000000507067291 */ /* 0x000fe2000f8e18ff */
[----:B--2---:R-:W-:-:S04]  /*36f0*/  LOP3.LUT R2, R11, UR8, RZ, 0x3c, !PT ;  /* 0x000000080b027c12 */ /* 0x004fc8000f8e3cff */
[----:B------:R-:W-:-:S04]  /*3700*/  SHF.L.U32 R3, R2, 0x1f, RZ ;  /* 0x0000001f02037819 */ /* 0x000fc800000006ff */
[----:B------:R-:W1:Y:S02]  /*3710*/  SYNCS.PHASECHK.TRANS64.TRYWAIT P0, [UR6], R3 ;  /* 0x00000003ff0075a7 */ /* 0x000e640008001106 */
[----:B-1----:R-:W-:Y:S05]  /*3720*/  @!P0 BRA `(.L_x_63) ;  /* 0x0000005c00348947 */ /* 0x002fea0003800000 */
.L_x_159:
        /* <DEDUP_REMOVED lines=9> */
.L_x_161:
[----:B------:R-:W-:-:S04]  /*37c0*/  UIADD3 UR7, UPT, UPT, UR7, 0x1, URZ ;  /* 0x0000000107077890 */ /* 0x000fc8000fffe0ff */
[----:B------:R-:W-:-:S04]  /*37d0*/  UISETP.NE.AND UP0, UPT, UR7, 0x4, UPT ;  /* 0x000000040700788c */ /* 0x000fc8000bf05270 */
[----:B------:R-:W-:Y:S02]  /*37e0*/  USEL UR6, URZ, 0x1, UP0 ;  /* 0x00000001ff067887 */ /* 0x000fe40008000000 */
[----:B------:R-:W-:-:S04]  /*37f0*/  USEL UR7, UR7, URZ, UP0 ;  /* 0x000000ff07077287 */ /* 0x000fc80008000000 */
[----:B------:R-:W-:Y:S01]  /*3800*/  ULEA UR7, UR7, UR5, 0x3 ;  /* 0x0000000507077291 */ /* 0x000fe2000f8e18ff */
[----:B------:R-:W-:-:S04]  /*3810*/  LOP3.LUT R2, R2, UR6, RZ, 0x3c, !PT ;  /* 0x0000000602027c12 */ /* 0x000fc8000f8e3cff */
[----:B------:R-:W-:-:S04]  /*3820*/  SHF.L.U32 R2, R2, 0x1f, RZ ;  /* 0x0000001f02027819 */ /* 0x000fc800000006ff */
[----:B------:R-:W2:Y:S02]  /*3830*/  SYNCS.PHASECHK.TRANS64.TRYWAIT P0, [UR7], R2 ;  /* 0x00000002ff0075a7 */ /* 0x000ea40008001107 */
[----:B--2---:R-:W-:Y:S05]  /*3840*/  @!P0 BRA `(.L_x_65) ;  /* 0x0000005c001c8947 */ /* 0x004fea0003800000 */
.L_x_163:
[----:B------:R-:W-:Y:S01]  /*3850*/  NOP ;  /* 0x0000000000007918 */ /* 0x000fe20000000000 */
[----:B-1----:R-:W1:Y:S01]  /*3860*/  LDS R0, [UR4+0x14] ;  /* 0x00001404ff007984 */ /* 0x002e620008000800 */
[----:B------:R-:W-:Y:S01]  /*3870*/  ULOP3.LUT UR6, UR16, 0xffff, URZ, 0xc0, !UPT ;  /* 0x0000ffff10067892 */ /* 0x000fe2000f8ec0ff */
[----:B------:R-:W-:Y:S01]  /*3880*/  UMOV UR8, 0xffff ;  /* 0x0000ffff00087882 */ /* 0x000fe20000000000 */
[----:B------:R-:W-:Y:S02]  /*3890*/  UMOV UR5, 0x1 ;  /* 0x0000000100057882 */ /* 0x000fe40000000000 */
[----:B------:R-:W-:-:S04]  /*38a0*/  USHF.R.U32.HI UR6, URZ, 0x5, UR6 ;  /* 0x00000005ff067899 */ /* 0x000fc80008011606 */
[----:B------:R-:W-:Y:S02]  /*38b0*/  USHF.L.U32 UR8, UR8, UR6, URZ ;  /* 0x0000000608087299 */ /* 0x000fe400080006ff */
[----:B------:R-:W-:-:S04]  /*38c0*/  USHF.L.U32 UR5, UR5, UR6, URZ ;  /* 0x0000000605057299 */ /* 0x000fc800080006ff */
[----:B-1----:R-:W-:-:S04]  /*38d0*/  LOP3.LUT R0, R0, UR8, RZ, 0xc0, !PT ;  /* 0x0000000800007c12 */ /* 0x002fc8000f8ec0ff */
[----:B------:R-:W-:-:S13]  /*38e0*/  ISETP.NE.AND P0, PT, R0, UR8, PT ;  /* 0x0000000800007c0c */ /* 0x000fda000bf05270 */
[----:B------:R-:W-:Y:S05]  /*38f0*/  @P0 BRA `(.L_x_66) ;  /* 0x0000000000580947 */ /* 0x000fea0003800000 */
[----:B------:R-:W1:Y:S02]  /*3900*/  LDS R0, [UR4+0x18] ;  /* 0x00001804ff007984 */ /* 0x000e640008000800 */
[----:B-1----:R-:W-:-:S04]  /*3910*/  LOP3.LUT R0, R0, UR5, RZ, 0xc0, !PT ;  /* 0x0000000500007c12 */ /* 0x002fc8000f8ec0ff */
[----:B------:R-:W-:-:S13]  /*3920*/  ISETP.NE.AND P0, PT, R0, UR5, PT ;  /* 0x0000000500007c0c */ /* 0x000fda000bf05270 */
[----:B------:R-:W-:Y:S05]  /*3930*/  @P0 BRA `(.L_x_67) ;  /* 0x00000000003c0947 */ /* 0x000fea0003800000 */
[----:B------:R-:W1:Y:S01]  /*3940*/  S2R R2, SR_LANEID ;  /* 0x0000000000027919 */ /* 0x000e620000000000 */
[----:B------:R-:W-:Y:S01]  /*3950*/  ULOP3.LUT UR8, URZ, UR8, URZ, 0x33, !UPT ;  /* 0x00000008ff087292 */ /* 0x000fe2000f8e33ff */
[----:B------:R-:W-:Y:S02]  /*3960*/  VOTEU.ANY UR7, UPT, PT ;  /* 0x0000000000077886 */ /* 0x000fe400038e0100 */
[----:B------:R-:W-:-:S03]  /*3970*/  UFLO.U32 UR7, UR7 ;  /* 0x00000007000772bd */ /* 0x000fc600080e0000 */
[----:B------:R-:W-:-:S04]  /*3980*/  IMAD.U32 R0, RZ, RZ, UR8 ;  /* 0x00000008ff007e24 */ /* 0x000fc8000f8e00ff */
[----:B------:R2:W4:Y:S02]  /*3990*/  REDUX UR6, R0 ;  /* 0x00000000000673c4 */ /* 0x0005240000000000 */
[----:B------:R1:W-:Y:S02]  /*39a0*/  UTCATOMSWS.AND URZ, UR8 ;  /* 0x0000000800ff79e3 */ /* 0x0003e40008000000 */
[----:B-1----:R-:W-:Y:S02]  /*39b0*/  ISETP.EQ.U32.AND P0, PT, R2, UR7, PT ;  /* 0x0000000702007c0c */ /* 0x002fe4000bf02070 */
[----:B--2---:R-:W-:Y:S02]  /*39c0*/  LOP3.LUT R0, RZ, UR5, RZ, 0x33, !PT ;  /* 0x00000005ff007c12 */ /* 0x004fe4000f8e33ff */
[----:B----4-:R-:W-:Y:S02]  /*39d0*/  MOV R2, UR6 ;  /* 0x0000000600027c02 */ /* 0x010fe40008000f00 */
[----:B------:R-:W1:Y:S07]  /*39e0*/  REDUX UR5, R0 ;  /* 0x00000000000573c4 */ /* 0x000e6e0000000000 */
[----:B------:R2:W-:Y:S01]  /*39f0*/  @P0 ATOMS.AND RZ, [UR4+0x14], R2 ;  /* 0x00001402ffff098c */ /* 0x0005e2000a800004 */
[----:B-1----:R-:W-:-:S05]  /*3a00*/  IMAD.U32 R0, RZ, RZ, UR5 ;  /* 0x00000005ff007e24 */ /* 0x002fca000f8e00ff */
[----:B------:R2:W-:Y:S01]  /*3a10*/  @P0 ATOMS.AND RZ, [UR4+0x18], R0 ;  /* 0x00001800ffff098c */ /* 0x0005e2000a800004 */
[----:B------:R-:W-:Y:S05]  /*3a20*/  BRA `(.L_x_68) ;  /* 0x0000000000147947 */ /* 0x000fea0003800000 */
.L_x_67:
[----:B------:R-:W-:Y:S02]  /*3a30*/  MOV R2, 0x3a50 ;  /* 0x00003a5000027802 */ /* 0x000fe40000000f00 */
[----:B---3-5:R-:W-:Y:S05]  /*3a40*/  CALL.REL.NOINC `($__internal_0_$__cuda_sm10x_tcgen05_guardrail_trap_col_being_dealloced_not_returned_by_alloc) ;  /* 0x0000006000047944 */ /* 0x028fea0003c00000 */
[----:B------:R-:W-:Y:S05]  /*3a50*/  BRA `(.L_x_68) ;  /* 0x0000000000087947 */ /* 0x000fea0003800000 */
.L_x_66:
[----:B------:R-:W-:Y:S02]  /*3a60*/  MOV R2, 0x3a80 ;  /* 0x00003a8000027802 */ /* 0x000fe40000000f00 */
[----:B---3-5:R-:W-:Y:S05]  /*3a70*/  CALL.REL.NOINC `($__internal_2_$__cuda_sm10x_tcgen05_guardrail_trap_unallocated_columns_being_dealloced) ;  /* 0x0000006000107944 */ /* 0x028fea0003c00000 */
.L_x_68:
[----:B------:R-:W-:Y:S01]  /*3a80*/  NOP ;  /* 0x0000000000007918 */ /* 0x000fe20000000000 */
[----:B------:R-:W-:Y:S05]  /*3a90*/  EXIT ;  /* 0x000000000000794d */ /* 0x000fea0003800000 */
.L_x_50:
[----:B------:R-:W-:-:S09]  /*3aa0*/  UISETP.NE.OR UP2, UPT, UR8, 0x3, !UP2 ;  /* 0x000000030800788c */ /* 0x000fd2000d745670 */
[----:B------:R-:W-:Y:S05]  /*3ab0*/  BRA.U UP2, `(.L_x_69) ;  /* 0x0000001102087547 */ /* 0x000fea000b800000 */
[----:B------:R-:W1:Y:S01]  /*3ac0*/  LDC R0, c[0x0][0xb30] ;  /* 0x0002cc00ff007b82 */ /* 0x000e620000000800 */
[----:B------:R-:W2:Y:S01]  /*3ad0*/  LDCU.64 UR8, c[0x0][0x888] ;  /* 0x00011100ff0877ac */ /* 0x000ea20008000a00 */
[----:B------:R-:W-:Y:S02]  /*3ae0*/  HFMA2 R27, -RZ, RZ, 0, 0 ;  /* 0x00000000ff1b7431 */ /* 0x000fe400000001ff */
[----:B------:R-:W-:Y:S01]  /*3af0*/  IMAD.MOV.U32 R29, RZ, RZ, 0x1 ;  /* 0x00000001ff1d7424 */ /* 0x000fe200078e00ff */
[----:B------:R-:W-:Y:S01]  /*3b00*/  MOV R25, 0x2000 ;  /* 0x0000200000197802 */ /* 0x000fe20000000f00 */
[----:B------:R-:W4:Y:S01]  /*3b10*/  LDCU.64 UR4, c[0x0][0x890] ;  /* 0x00011200ff0477ac */ /* 0x000f220008000a00 */
[----:B------:R-:W-:Y:S01]  /*3b20*/  IMAD.MOV.U32 R28, RZ, RZ, RZ ;  /* 0x000000ffff1c7224 */ /* 0x000fe200078e00ff */
[----:B------:R-:W3:Y:S01]  /*3b30*/  LDC R24, c[0x0][0x370] ;  /* 0x0000dc00ff187b82 */ /* 0x000ee20000000800 */
[----:B------:R-:W-:Y:S01]  /*3b40*/  UMOV UR7, 0x400 ;  /* 0x0000040000077882 */ /* 0x000fe20000000000 */
[----:B------:R-:W-:-:S02]  /*3b50*/  UPLOP3.LUT UP1, UPT, UPT, UPT, UPT, 0x40, 0x4 ;  /* 0x000000000004789c */ /* 0x000fc40003f2e870 */
[----:B------:R-:W-:-:S04]  /*3b60*/  ULEA UR7, UR37, UR7, 0x18 ;  /* 0x0000000725077291 */ /* 0x000fc8000f8ec0ff */
[----:B------:R-:W3:Y:S01]  /*3b70*/  LDC R3, c[0x0][0xb0c] ;  /* 0x0002c300ff037b82 */ /* 0x000ee20000000800 */
[----:B------:R-:W-:Y:S02]  /*3b80*/  UIADD3 UR13, UPT, UPT, UR7, 0x78, URZ ;  /* 0x00000078070d7890 */ /* 0x000fe4000fffe0ff */
[----:B--2---:R-:W-:Y:S02]  /*3b90*/  UISETP.NE.U32.AND UP2, UPT, UR8, URZ, UPT ;  /* 0x000000ff0800728c */ /* 0x004fe4000bf45070 */
[----:B------:R-:W-:Y:S02]  /*3ba0*/  UIADD3 UR33, UPT, UPT, UR7, 0x60, URZ ;  /* 0x0000006007217890 */ /* 0x000fe4000fffe0ff */
[----:B----4-:R-:W-:Y:S01]  /*3bb0*/  UISETP.NE.U32.AND UP3, UPT, UR4, URZ, UPT ;  /* 0x000000ff0400728c */ /* 0x010fe2000bf65070 */
[----:B------:R-:W2:Y:S01]  /*3bc0*/  LDC R18, c[0x0][0xb20] ;  /* 0x0002c800ff127b82 */ /* 0x000ea20000000800 */
[----:B-1----:R-:W-:Y:S01]  /*3bd0*/  ISETP.NE.AND P1, PT, R0, 0x1, PT ;  /* 0x000000010000780c */ /* 0x002fe20003f25270 */
[----:B------:R-:W-:-:S02]  /*3be0*/  UISETP.NE.AND.EX UP2, UPT, UR9, URZ, UPT, UP2 ;  /* 0x000000ff0900728c */ /* 0x000fc4000bf45320 */
[----:B------:R-:W-:Y:S02]  /*3bf0*/  UIADD3 UR25, UPT, UPT, UR7, 0x68, URZ ;  /* 0x0000006807197890 */ /* 0x000fe4000fffe0ff */
[----:B------:R-:W-:Y:S02]  /*3c00*/  UIADD3 UR17, UPT, UPT, UR7, 0x70, URZ ;  /* 0x0000007007117890 */ /* 0x000fe4000fffe0ff */
[----:B------:R-:W1:Y:S01]  /*3c10*/  LDC.64 R30, c[0x0][0x348] ;  /* 0x0000d200ff1e7b82 */ /* 0x000e620000000a00 */
[----:B------:R-:W-:Y:S02]  /*3c20*/  UPRMT UR13, UR37, 0x654, UR13 ;  /* 0x00000654250d7896 */ /* 0x000fe4000800000d */
[----:B------:R-:W-:-:S05]  /*3c30*/  UISETP.NE.AND.EX UP3, UPT, UR5, URZ, UPT, UP3 ;  /* 0x000000ff0500728c */ /* 0x000fca000bf65330 */
[----:B------:R-:W4:Y:S08]  /*3c40*/  LDC.64 R16, c[0x0][0xb10] ;  /* 0x0002c400ff107b82 */ /* 0x000f300000000a00 */
[----:B------:R-:W1:Y:S08]  /*3c50*/  LDC.64 R6, c[0x0][0xb18] ;  /* 0x0002c600ff067b82 */ /* 0x000e700000000a00 */
[----:B------:R-:W1:Y:S08]  /*3c60*/  LDC.64 R4, c[0x0][0xb28] ;  /* 0x0002ca00ff047b82 */ /* 0x000e700000000a00 */
[----:B--23--:R-:W1:Y:S02]  /*3c70*/  LDC R19, c[0x0][0x374] ;  /* 0x0000dd00ff137b82 */ /* 0x00ce640000000800 */
.L_x_80:
[C---:B------:R-:W-:Y:S02]  /*3c80*/  LEA R0, R28.reuse, UR7, 0x3 ;  /* 0x000000071c007c11 */ /* 0x040fe4000f8e18ff */
[----:B------:R-:W-:Y:S02]  /*3c90*/  SHF.L.U32 R2, R27, 0x1f, RZ ;  /* 0x0000001f1b027819 */ /* 0x000fe400000006ff */
[----:B------:R-:W-:Y:S02]  /*3ca0*/  LEA R20, R28, UR7, 0x4 ;  /* 0x000000071c147c11 */ /* 0x000fe4000f8e20ff */
[----:B--2---:R-:W2:Y:S02]  /*3cb0*/  SYNCS.PHASECHK.TRANS64.TRYWAIT P0, [R0+URZ+0xb0], R2 ;  /* 0x0000b002000075a7 */ /* 0x004ea400080011ff */
[----:B--2---:R-:W-:Y:S05]  /*3cc0*/  @!P0 BRA `(.L_x_70) ;  /* 0x0000005800148947 */ /* 0x004fea0003800000 */
.L_x_164:
[----:B------:R-:W-:Y:S01]  /*3cd0*/  ISETP.GE.AND P0, PT, R40, 0x1, PT ;  /* 0x000000012800780c */ /* 0x000fe20003f06270 */
[----:B------:R-:W3:Y:S01]  /*3ce0*/  LDS.128 R20, [R20+0x140] ;  /* 0x0001400014147984 */ /* 0x000ee20000000c00 */
[----:B--2---:R-:W-:Y:S01]  /*3cf0*/  VIADD R0, R0, 0xc0 ;  /* 0x000000c000007836 */ /* 0x004fe20000000000 */
[----:B------:R-:W-:Y:S01]  /*3d00*/  @!PT LDS RZ, [RZ] ;  /* 0x00000000fffff984 */ /* 0x000fe20000000800 */
[----:B------:R-:W-:Y:S01]  /*3d10*/  @!PT LDS RZ, [RZ] ;  /* 0x00000000fffff984 */ /* 0x000fe20000000800 */
[----:B------:R-:W-:Y:S01]  /*3d20*/  @!PT LDS RZ, [RZ] ;  /* 0x00000000fffff984 */ /* 0x000fe20000000800 */
[----:B------:R-:W-:Y:S01]  /*3d30*/  @!PT LDS RZ, [RZ] ;  /* 0x00000000fffff984 */ /* 0x000fe20000000800 */
[----:B------:R2:W-:Y:S06]  /*3d40*/  MEMBAR.ALL.CTA ;  /* 0x0000000000007992 */ /* 0x0005ec0000008000 */
[----:B--2---:R-:W2:Y:S01]  /*3d50*/  FENCE.VIEW.ASYNC.S ;  /* 0x00000000000073c6 */ /* 0x004ea20000000000 */
[----:B------:R-:W-:Y:S04]  /*3d60*/  PRMT R0, RZ, 0x654, R0 ;  /* 0x00000654ff007816 */ /* 0x000fe80000000000 */
[----:B--2---:R2:W-:Y:S01]  /*3d70*/  SYNCS.ARRIVE.TRANS64.RED.A1T0 RZ, [R0+URZ], RZ ;  /* 0x000000ff00ff79a7 */ /* 0x0045e200081004ff */
[----:B---3--:R-:W-:Y:S11]  /*3d80*/  LOP3.LUT P3, RZ, R22, 0x1, RZ, 0xc0, !PT ;  /* 0x0000000116ff7812 */ /* 0x008ff6000786c0ff */
[----:B------:R-:W-:Y:S02]  /*3d90*/  @!UPT UIADD3 URZ, UPT, UPT, URZ, URZ, URZ ;  /* 0x000000fffffff290 */ /* 0x000fe4000fffe0ff */
[----:B------:R-:W-:Y:S02]  /*3da0*/  @P3 MOV R11, R20 ;  /* 0x00000014000b3202 */ /* 0x000fe40000000f00 */
[----:B------:R-:W-:Y:S01]  /*3db0*/  @P3 LOP3.LUT R10, R21, 0xffff, RZ, 0xc0, !PT ;  /* 0x0000ffff150a3812 */ /* 0x000fe200078ec0ff */
[----:B--2---:R-:W-:Y:S06]  /*3dc0*/  @!P0 BRA `(.L_x_71) ;  /* 0x0000000000a48947 */ /* 0x004fec0003800000 */
[-C--:B-1----:R-:W-:Y:S01]  /*3dd0*/  IMAD.HI.U32 R0, R19, R7.reuse, RZ ;  /* 0x0000000713007227 */ /* 0x082fe200078e00ff */
[----:B------:R-:W-:Y:S02]  /*3de0*/  ISETP.NE.AND P0, PT, R6, 0x1, PT ;  /* 0x000000010600780c */ /* 0x000fe40003f05270 */
[----:B------:R-:W-:Y:S01]  /*3df0*/  ISETP.NE.AND P2, PT, R40, 0x1, PT ;  /* 0x000000012800780c */ /* 0x000fe20003f45270 */
[----:B----4-:R-:W-:Y:S01]  /*3e00*/  IMAD.HI.U32 R9, R24, R16, RZ ;  /* 0x0000001018097227 */ /* 0x010fe200078e00ff */
[----:B------:R-:W-:Y:S02]  /*3e10*/  SHF.R.U32.HI R0, RZ, R18, R0 ;  /* 0x00000012ff007219 */ /* 0x000fe40000011600 */
[----:B------:R-:W-:Y:S01]  /*3e20*/  ISETP.NE.AND P4, PT, R3, 0x1, PT ;  /* 0x000000010300780c */ /* 0x000fe20003f85270 */
[----:B------:R-:W-:Y:S01]  /*3e30*/  IMAD.HI.U32 R13, R10, R7, RZ ;  /* 0x000000070a0d7227 */ /* 0x000fe200078e00ff */
[----:B------:R-:W-:Y:S02]  /*3e40*/  SHF.R.U32.HI R9, RZ, R17, R9 ;  /* 0x00000011ff097219 */ /* 0x000fe40000011609 */
[----:B------:R-:W-:Y:S01]  /*3e50*/  SEL R0, R19, R0, !P0 ;  /* 0x0000000013007207 */ /* 0x000fe20004000000 */
[----:B------:R-:W-:Y:S01]  /*3e60*/  IMAD.HI.U32 R12, R11, R16, RZ ;  /* 0x000000100b0c7227 */ /* 0x000fe200078e00ff */
[----:B------:R-:W-:Y:S03]  /*3e70*/  SEL R9, R24, R9, !P4 ;  /* 0x0000000918097207 */ /* 0x000fe60006000000 */
[-C--:B------:R-:W-:Y:S01]  /*3e80*/  IMAD.HI.U32 R8, R0, R4.reuse, RZ ;  /* 0x0000000400087227 */ /* 0x080fe200078e00ff */
[----:B------:R-:W-:Y:S03]  /*3e90*/  SHF.R.U32.HI R12, RZ, R17, R12 ;  /* 0x00000011ff0c7219 */ /* 0x000fe6000001160c */
[----:B------:R-:W-:Y:S01]  /*3ea0*/  IMAD.HI.U32 R2, R9, R4, RZ ;  /* 0x0000000409027227 */ /* 0x000fe200078e00ff */
[-C--:B------:R-:W-:Y:S02]  /*3eb0*/  @P2 SHF.R.U32.HI R0, RZ, R5.reuse, R8 ;  /* 0x00000005ff002219 */ /* 0x080fe40000011608 */
[----:B------:R-:W-:Y:S02]  /*3ec0*/  SHF.R.U32.HI R8, RZ, R18, R13 ;  /* 0x00000012ff087219 */ /* 0x000fe4000001160d */
[----:B------:R-:W-:Y:S01]  /*3ed0*/  @P2 SHF.R.U32.HI R9, RZ, R5, R2 ;  /* 0x00000005ff092219 */ /* 0x000fe20000011602 */
[----:B------:R-:W-:Y:S01]  /*3ee0*/  IMAD R0, R40, R0, RZ ;  /* 0x0000000028007224 */ /* 0x000fe200078e02ff */
[----:B------:R-:W-:Y:S02]  /*3ef0*/  SEL R8, R10, R8, !P0 ;  /* 0x000000080a087207 */ /* 0x000fe40004000000 */
[----:B------:R-:W-:Y:S01]  /*3f00*/  SEL R2, R11, R12, !P4 ;  /* 0x0000000c0b027207 */ /* 0x000fe20006000000 */
[----:B------:R-:W-:Y:S01]  /*3f10*/  IMAD R12, R40, R9, RZ ;  /* 0x00000009280c7224 */ /* 0x000fe200078e02ff */
[C---:B------:R-:W-:Y:S01]  /*3f20*/  ISETP.GE.AND P0, PT, R8.reuse, R0, PT ;  /* 0x000000000800720c */ /* 0x040fe20003f06270 */
[----:B------:R-:W-:Y:S03]  /*3f30*/  IMAD.HI.U32 R0, R8, R4, RZ ;  /* 0x0000000408007227 */ /* 0x000fe600078e00ff */
[----:B------:R-:W-:Y:S02]  /*3f40*/  ISETP.GE.OR P0, PT, R2, R12, P0 ;  /* 0x0000000c0200720c */ /* 0x000fe40000706670 */
[-C--:B------:R-:W-:Y:S04]  /*3f50*/  SHF.R.U32.HI R0, RZ, R5.reuse, R0 ;  /* 0x00000005ff007219 */ /* 0x080fe80000011600 */
[----:B------:R-:W-:Y:S05]  /*3f60*/  SEL R13, R8, R0, !P2 ;  /* 0x00000000080d7207 */ /* 0x000fea0005000000 */
[----:B------:R-:W-:Y:S02]  /*3f70*/  IMAD.MOV R12, RZ, RZ, -R13 ;  /* 0x000000ffff0c7224 */ /* 0x000fe400078e0a0d */
[----:B------:R-:W-:Y:S04]  /*3f80*/  @!P0 IMAD.HI.U32 R0, R2, R4, RZ ;  /* 0x0000000402008227 */ /* 0x000fe800078e00ff */
[----:B------:R-:W-:Y:S01]  /*3f90*/  IMAD R12, R40, R12, R8 ;  /* 0x0000000c280c7224 */ /* 0x000fe200078e0208 */
[----:B------:R-:W-:Y:S04]  /*3fa0*/  @!P0 SHF.R.U32.HI R0, RZ, R5, R0 ;  /* 0x00000005ff008219 */ /* 0x000fe80000011600 */
[----:B------:R-:W-:Y:S04]  /*3fb0*/  @!P0 SEL R0, R2, R0, !P2 ;  /* 0x0000000002008207 */ /* 0x000fe80005000000 */
[----:B------:R-:W-:Y:S01]  /*3fc0*/  @!P0 IADD3 R13, PT, PT, R13, -R0, RZ ;  /* 0x800000000d0d8210 */ /* 0x000fe20007ffe0ff */
[----:B------:R-:W-:Y:S01]  /*3fd0*/  @!P0 IMAD R0, R9, R12, R0 ;  /* 0x0000000c09008224 */ /* 0x000fe200078e0200 */
[----:B------:R-:W-:Y:S01]  /*3fe0*/  IADD3 R9, PT, PT, -R8, RZ, RZ ;  /* 0x000000ff08097210 */ /* 0x000fe20007ffe1ff */
[--C-:B------:R-:W-:Y:S02]  /*3ff0*/  IMAD.MOV R12, RZ, RZ, -R2.reuse ;  /* 0x000000ffff0c7224 */ /* 0x100fe400078e0a02 */
[----:B------:R-:W-:Y:S02]  /*4000*/  @!P0 IMAD R8, R13, R40, R2 ;  /* 0x000000280d088224 */ /* 0x000fe400078e0202 */
[----:B------:R-:W-:Y:S02]  /*4010*/  @!P0 IMAD.MOV.U32 R2, RZ, RZ, R0 ;  /* 0x000000ffff028224 */ /* 0x000fe400078e0000 */
[----:B------:R-:W-:Y:S02]  /*4020*/  IMAD R11, R3, R12, R11 ;  /* 0x0000000c030b7224 */ /* 0x000fe400078e020b */
[----:B------:R-:W-:Y:S02]  /*4030*/  IMAD R10, R6, R9, R10 ;  /* 0x00000009060a7224 */ /* 0x000fe400078e020a */
[----:B------:R-:W-:Y:S02]  /*4040*/  IMAD R11, R2, R3, R11 ;  /* 0x00000003020b7224 */ /* 0x000fe400078e020b */
[----:B------:R-:W-:Y:S02]  /*4050*/  IMAD R10, R8, R6, R10 ;  /* 0x00000006080a7224 */ /* 0x000fe400078e020a */
.L_x_71:
[----:B------:R-:W-:Y:S05]  /*4060*/  BRA.U UP1, `(.L_x_72) ;  /* 0x0000000101107547 */ /* 0x000fea000b800000 */
[----:B------:R-:W-:Y:S04]  /*4070*/  MOV R2, UR6 ;  /* 0x0000000600027c02 */ /* 0x000fe80008000f00 */
[----:B------:R-:W-:Y:S04]  /*4080*/  SHF.L.U32 R2, R2, 0x1f, RZ ;  /* 0x0000001f02027819 */ /* 0x000fe800000006ff */
[----:B------:R-:W2:Y:S02]  /*4090*/  SYNCS.PHASECHK.TRANS64.TRYWAIT P0, [UR7+0xa8], R2 ;  /* 0x0000a802ff0075a7 */ /* 0x000ea40008001107 */
[----:B--2---:R-:W-:Y:S05]  /*40a0*/  @!P0 BRA `(.L_x_73) ;  /* 0x0000005400308947 */ /* 0x004fea0003800000 */
.L_x_72:
[----:B------:R-:W-:Y:S02]  /*40b0*/  R2UR UR35, R15 ;  /* 0x000000000f2372ca */ /* 0x000fe400000e0000 */
[----:B------:R-:W-:Y:S02]  /*40c0*/  R2UR UR34, R14 ;  /* 0x000000000e2272ca */ /* 0x000fe400000e0000 */
[----:B------:R-:W-:Y:S02]  /*40d0*/  ISETP.NE.U32.AND P2, PT, RZ, UR4, PT ;  /* 0x00000004ff007c0c */ /* 0x000fe4000bf45070 */
[----:B------:R-:W-:Y:S02]  /*40e0*/  SHF.L.U32 R14, R29, 0x1f, RZ ;  /* 0x0000001f1d0e7819 */ /* 0x000fe400000006ff */
[----:B------:R-:W-:Y:S05]  /*40f0*/  ISETP.NE.AND.EX P2, PT, RZ, UR5, PT, P2 ;  /* 0x00000005ff007c0c */ /* 0x000fea000bf45320 */
[----:B------:R-:W-:Y:S02]  /*4100*/  USHF.L.U32 UR35, UR35, 0x7, URZ ;  /* 0x0000000723237899 */ /* 0x000fe400080006ff */
[----:B------:R-:W-:Y:S01]  /*4110*/  USHF.L.U32 UR34, UR34, 0x7, URZ ;  /* 0x0000000722227899 */ /* 0x000fe200080006ff */
[----:B------:R-:W-:Y:S11]  /*4120*/  BRA.U !UP3, `(.L_x_74) ;  /* 0x000000010b347547 */ /* 0x000ff6000b800000 */
[----:B------:R-:W-:Y:S01]  /*4130*/  UPLOP3.LUT UP0, UPT, UPT, UPT, UP2, 0x80, 0x8 ;  /* 0x000000000008789c */ /* 0x000fe20003f0f020 */
[----:B--2---:R-:W-:Y:S02]  /*4140*/  HFMA2 R0, -RZ, RZ, 0, 5.9604644775390625e-08 ;  /* 0x00000001ff007431 */ /* 0x004fe400000001ff */
[----:B------:R-:W-:Y:S03]  /*4150*/  IMAD.MOV.U32 R88, RZ, RZ, 0x1 ;  /* 0x00000001ff587424 */ /* 0x000fe600078e00ff */
[----:B------:R-:W-:Y:S05]  /*4160*/  PLOP3.LUT P0, PT, PT, PT, UP0, 0x80, 0x8 ;  /* 0x000000000008781c */ /* 0x000fea0003f0f008 */
[----:B------:R-:W2:Y:S01]  /*4170*/  @UP0 LDCU.64 UR10, c[0x0][0x888] ;  /* 0x00011100ff0a07ac */ /* 0x000ea20008000a00 */
[----:B------:R-:W-:Y:S07]  /*4180*/  @UP0 UIMAD UR8, UR36, UR4, URZ ;  /* 0x00000004240802a4 */ /* 0x000fee000f8e02ff */
[----:B------:R-:W-:Y:S01]  /*4190*/  @!P0 PRMT R88, R0, 0x7610, R88 ;  /* 0x0000761000588816 */ /* 0x000fe20000000058 */
[----:B--2---:R-:W-:Y:S03]  /*41a0*/  @UP0 UIMAD.WIDE UR10, UR8, 0x4, UR10 ;  /* 0x00000004080a08a5 */ /* 0x004fe6000f8e020a */
[----:B------:R-:W2:Y:S03]  /*41b0*/  @!UP0 LDCU UR8, c[0x0][0x880] ;  /* 0x00011000ff0887ac */ /* 0x000ea60008000800 */
[----:B------:R-:W-:Y:S01]  /*41c0*/  IMAD.U32 R8, RZ, RZ, UR10 ;  /* 0x0000000aff087e24 */ /* 0x000fe2000f8e00ff */
[----:B------:R-:W-:Y:S05]  /*41d0*/  MOV R9, UR11 ;  /* 0x0000000b00097c02 */ /* 0x000fea0008000f00 */
[----:B-----5:R3:W5:Y:S02]  /*41e0*/  @P0 LDG.E R49, desc[UR46][R8.64] ;  /* 0x0000002e08310981 */ /* 0x020764000c1e1900 */
[----:B--23--:R-:W-:Y:S07]  /*41f0*/  @!P0 IMAD.U32 R49, RZ, RZ, UR8 ;  /* 0x00000008ff318e24 */ /* 0x00cfee000f8e00ff */
.L_x_74:
[----:B-----5:R-:W-:Y:S01]  /*4200*/  @!P2 FSETP.EQ.AND P0, PT, R49, RZ, PT ;  /* 0x000000ff3100a20b */ /* 0x020fe20003f02000 */
[----:B------:R-:W-:Y:S01]  /*4210*/  @!UPT UIADD3 URZ, UPT, UPT, URZ, URZ, URZ ;  /* 0x000000fffffff290 */ /* 0x000fe2000fffe0ff */
[----:B------:R-:W-:Y:S11]  /*4220*/  @!P2 BRA `(.L_x_75) ;  /* 0x000000000014a947 */ /* 0x000ff60003800000 */
[----:B------:R-:W-:Y:S02]  /*4230*/  LOP3.LUT P2, RZ, R88, 0xff, RZ, 0xc0, !PT ;  /* 0x000000ff58ff7812 */ /* 0x000fe4000784c0ff */
[----:B------:R-:W-:Y:S04]  /*4240*/  PLOP3.LUT P0, PT, PT, PT, UP0, 0x80, 0x8 ;  /* 0x000000000008781c */ /* 0x000fe80003f0f008 */
[----:B------:R-:W-:Y:S07]  /*4250*/  PLOP3.LUT P0, PT, P0, PT, PT, 0x8, 0x80 ;  /* 0x000000000080781c */ /* 0x000fee000070e170 */
[----:B------:R-:W-:Y:S11]  /*4260*/  @P2 FSETP.EQ.AND P0, PT, R49, RZ, PT ;  /* 0x000000ff3100220b */ /* 0x000ff60003f02000 */
[----:B------:R-:W-:Y:S02]  /*4270*/  @!UPT UIADD3 URZ, UPT, UPT, URZ, URZ, URZ ;  /* 0x000000fffffff290 */ /* 0x000fe4000fffe0ff */
.L_x_75:
[----:B------:R-:W3:Y:S01]  /*4280*/  SYNCS.PHASECHK.TRANS64.TRYWAIT P2, [UR7+0x80], R14 ;  /* 0x0000800eff0075a7 */ /* 0x000ee20008041107 */
[----:B------:R-:W-:Y:S04]  /*4290*/  ELECT P4, URZ, PT ;  /* 0x0000000000ff782f */ /* 0x000fe80003880000 */
[----:B------:R-:W-:Y:S11]  /*42a0*/  PLOP3.LUT P4, PT, P0, P4, PT, 0xf2, 0x2f ;  /* 0x00000000002f781c */ /* 0x000ff60000789e72 */
[----:B------:R-:W-:Y:S02]  /*42b0*/  @!UPT UIADD3 URZ, UPT, UPT, URZ, URZ, URZ ;  /* 0x000000fffffff290 */ /* 0x000fe4000fffe0ff */
[----:B-1----:R-:W-:Y:S05]  /*42c0*/  @!P4 IADD3 R8, P0, PT, R30, 0x580, RZ ;  /* 0x000005801e08c810 */ /* 0x002fea0007f1e0ff */
[----:B--2---:R-:W-:Y:S01]  /*42d0*/  @!P4 IMAD.X R2, RZ, RZ, R31, P0 ;  /* 0x000000ffff02c224 */ /* 0x004fe200000e061f */
[----:B---3--:R-:W-:Y:S07]  /*42e0*/  @!P2 BRA `(.L_x_76) ;  /* 0x0000005000b8a947 */ /* 0x008fee0003800000 */
.L_x_167:
[----:B------:R-:W-:Y:S01]  /*42f0*/  @!P4 R2UR UR8, R2 ;  /* 0x000000000208c2ca */ /* 0x000fe200000e0000 */
[----:B------:R-:W-:Y:S01]  /*4300*/  VOTEU.ALL UP1, P4 ;  /* 0x0000000000ff7886 */ /* 0x000fe20002020000 */
[----:B------:R-:W-:Y:S01]  /*4310*/  @!P4 R2UR UR9, R8 ;  /* 0x000000000809c2ca */ /* 0x000fe200000e0000 */
[----:B-1----:R-:W-:Y:S01]  /*4320*/  @!P4 IMAD.MOV.U32 R0, RZ, RZ, 0x2000 ;  /* 0x00002000ff00c424 */ /* 0x002fe200078e00ff */
[----:B------:R-:W-:Y:S01]  /*4330*/  UMOV UR10, 0x0 ;  /* 0x00000000000a7882 */ /* 0x000fe20000000000 */
[----:B------:R-:W-:Y:S01]  /*4340*/  UMOV UR11, 0x10000000 ;  /* 0x10000000000b7882 */ /* 0x000fe20000000000 */
[----:B------:R-:W-:Y:S01]  /*4350*/  @!UP1 UIADD3 UR32, UPT, UPT, UR7, 0x200, URZ ;  /* 0x0000020007209890 */ /* 0x000fe2000fffe0ff */
[----:B------:R-:W-:Y:S06]  /*4360*/  VOTEU.ALL UP1, P4 ;  /* 0x0000000000ff7886 */ /* 0x000fec0002020000 */
[----:B------:R-:W-:Y:S01]  /*4370*/  IMAD.U32 R9, RZ, RZ, UR8 ;  /* 0x00000008ff097e24 */ /* 0x000fe2000f8e00ff */
[----:B------:R-:W-:Y:S01]  /*4380*/  UPRMT UR8, UR37, 0x654, UR33 ;  /* 0x0000065425087896 */ /* 0x000fe20008000021 */
[----:B------:R-:W-:Y:S03]  /*4390*/  IMAD.U32 R8, RZ, RZ, UR9 ;  /* 0x00000009ff087e24 */ /* 0x000fe6000f8e00ff */
[----:B------:R-:W-:Y:S02]  /*43a0*/  @!P4 R2UR UR15, R9 ;  /* 0x00000000090fc2ca */ /* 0x000fe400000e0000 */
[----:B------:R-:W-:Y:S02]  /*43b0*/  @!P4 R2UR UR14, R8 ;  /* 0x00000000080ec2ca */ /* 0x000fe400000e0000 */
[----:B------:R-:W-:Y:S05]  /*43c0*/  @!P4 IADD3 R8, P0, PT, R30, 0x580, RZ ;  /* 0x000005801e08c810 */ /* 0x000fea0007f1e0ff */
[----:B------:R-:W-:Y:S06]  /*43d0*/  @!P4 IMAD.X R2, RZ, RZ, R31, P0 ;  /* 0x000000ffff02c224 */ /* 0x000fec00000e061f */
[----:B------:R1:W-:Y:S01]  /*43e0*/  @!UP1 UTMALDG.3D [UR32], [UR14], desc[UR10] ;  /* 0x00000a200e0095b4 */ /* 0x0003e20008011000 */
[----:B------:R1:W-:Y:S01]  /*43f0*/  @!P4 SYNCS.ARRIVE.TRANS64.RED.A0TR RZ, [UR7+0x60], R0 ;  /* 0x00006000ffffc9a7 */ /* 0x0003e20008300407 */
[----:B------:R-:W-:Y:S01]  /*4400*/  SYNCS.ARRIVE.TRANS64.RED.A1T0 RZ, [UR8], RZ ;  /* 0x000000ffffff79a7 */ /* 0x000fe20008100408 */
[----:B------:R-:W2:Y:S02]  /*4410*/  SYNCS.PHASECHK.TRANS64.TRYWAIT P2, [UR7+0x88], R14 ;  /* 0x0000880eff0075a7 */ /* 0x000ea40008041107 */
[----:B-12---:R-:W-:Y:S05]  /*4420*/  @!P2 BRA `(.L_x_77) ;  /* 0x000000500080a947 */ /* 0x006fea0003800000 */
.L_x_169:
[----:B------:R-:W-:Y:S01]  /*4430*/  @!P4 R2UR UR8, R2 ;  /* 0x000000000208c2ca */ /* 0x000fe200000e0000 */
[----:B------:R-:W-:Y:S01]  /*4440*/  VOTEU.ALL UP1, P4 ;  /* 0x0000000000ff7886 */ /* 0x000fe20002020000 */
[----:B------:R-:W-:Y:S01]  /*4450*/  @!P4 R2UR UR9, R8 ;  /* 0x000000000809c2ca */ /* 0x000fe200000e0000 */
[----:B-1----:R-:W-:Y:S01]  /*4460*/  @!P4 IMAD.MOV.U32 R0, RZ, RZ, 0x2000 ;  /* 0x00002000ff00c424 */ /* 0x002fe200078e00ff */
[----:B------:R-:W-:Y:S01]  /*4470*/  UMOV UR10, 0x0 ;  /* 0x00000000000a7882 */ /* 0x000fe20000000000 */
[----:B------:R-:W-:Y:S01]  /*4480*/  UMOV UR11, 0x10000000 ;  /* 0x10000000000b7882 */ /* 0x000fe20000000000 */
[----:B------:R-:W-:Y:S02]  /*4490*/  @!UP1 UIADD3 UR26, UPT, UPT, UR34, 0x20, URZ ;  /* 0x00000020221a9890 */ /* 0x000fe4000fffe0ff */
[----:B------:R-:W-:Y:S01]  /*44a0*/  @!UP1 UIADD3 UR24, UPT, UPT, UR7, 0x2200, URZ ;  /* 0x0000220007189890 */ /* 0x000fe2000fffe0ff */
[----:B------:R-:W-:Y:S01]  /*44b0*/  VOTEU.ALL UP1, P4 ;  /* 0x0000000000ff7886 */ /* 0x000fe20002020000 */
[----:B------:R-:W-:Y:S01]  /*44c0*/  UMOV UR27, UR35 ;  /* 0x00000023001b7c82 */ /* 0x000fe20008000000 */
[----:B------:R-:W-:Y:S02]  /*44d0*/  UMOV UR28, UR36 ;  /* 0x00000024001c7c82 */ /* 0x000fe40008000000 */
        /* <DEDUP_REMOVED lines=12> */
.L_x_171:
[----:B------:R-:W2:Y:S01]  /*45a0*/  LDC.64 R12, c[0x0][0xb18] ;  /* 0x0002c600ff0c7b82 */ /* 0x000ea20000000a00 */
[----:B------:R-:W-:Y:S01]  /*45b0*/  @!P4 R2UR UR8, R2 ;  /* 0x000000000208c2ca */ /* 0x000fe200000e0000 */
[----:B------:R-:W-:Y:S01]  /*45c0*/  VOTEU.ALL UP1, P4 ;  /* 0x0000000000ff7886 */ /* 0x000fe20002020000 */
[----:B------:R-:W-:Y:S01]  /*45d0*/  @!P4 R2UR UR9, R8 ;  /* 0x000000000809c2ca */ /* 0x000fe200000e0000 */
[----:B-1----:R-:W-:Y:S01]  /*45e0*/  @!P4 IMAD.MOV.U32 R0, RZ, RZ, 0x2000 ;  /* 0x00002000ff00c424 */ /* 0x002fe200078e00ff */
[----:B------:R-:W-:Y:S03]  /*45f0*/  UMOV UR10, 0x0 ;  /* 0x00000000000a7882 */ /* 0x000fe60000000000 */
[----:B------:R-:W1:Y:S01]  /*4600*/  @!P1 LDC R2, c[0x0][0xb0c] ;  /* 0x0002c300ff029b82 */ /* 0x000e620000000800 */
[----:B------:R-:W-:Y:S01]  /*4610*/  @!UP1 UIADD3 UR18, UPT, UPT, UR34, 0x40, URZ ;  /* 0x0000004022129890 */ /* 0x000fe2000fffe0ff */
[----:B------:R-:W-:Y:S01]  /*4620*/  @P3 SHF.R.U32.HI R26, RZ, 0x10, R21 ;  /* 0x00000010ff1a3819 */ /* 0x000fe20000011615 */
[----:B------:R-:W-:Y:S01]  /*4630*/  @!UP1 UIADD3 UR16, UPT, UPT, UR7, 0x4200, URZ ;  /* 0x0000420007109890 */ /* 0x000fe2000fffe0ff */
[----:B------:R-:W-:Y:S01]  /*4640*/  VIADD R28, R28, 0x1 ;  /* 0x000000011c1c7836 */ /* 0x000fe20000000000 */
[----:B------:R-:W-:Y:S01]  /*4650*/  VOTEU.ALL UP1, P4 ;  /* 0x0000000000ff7886 */ /* 0x000fe20002020000 */
[----:B------:R-:W-:Y:S01]  /*4660*/  UMOV UR11, 0x10000000 ;  /* 0x10000000000b7882 */ /* 0x000fe20000000000 */
[----:B------:R-:W-:Y:S01]  /*4670*/  UMOV UR19, UR35 ;  /* 0x0000002300137c82 */ /* 0x000fe20008000000 */
[----:B------:R-:W-:Y:S01]  /*4680*/  IMAD.U32 R9, RZ, RZ, UR8 ;  /* 0x00000008ff097e24 */ /* 0x000fe2000f8e00ff */
[----:B------:R-:W-:Y:S01]  /*4690*/  UMOV UR20, UR36 ;  /* 0x0000002400147c82 */ /* 0x000fe20008000000 */
[----:B------:R-:W-:Y:S01]  /*46a0*/  IMAD.U32 R8, RZ, RZ, UR9 ;  /* 0x00000009ff087e24 */ /* 0x000fe2000f8e00ff */
[----:B------:R-:W-:Y:S02]  /*46b0*/  UPRMT UR8, UR37, 0x654, UR17 ;  /* 0x0000065425087896 */ /* 0x000fe40008000011 */
[----:B------:R-:W-:Y:S02]  /*46c0*/  @!P4 R2UR UR15, R9 ;  /* 0x00000000090fc2ca */ /* 0x000fe400000e0000 */
[----:B------:R-:W-:Y:S02]  /*46d0*/  @!P4 R2UR UR14, R8 ;  /* 0x00000000080ec2ca */ /* 0x000fe400000e0000 */
[----:B------:R-:W3:Y:S11]  /*46e0*/  LDC.64 R8, c[0x0][0xb10] ;  /* 0x0002c400ff087b82 */ /* 0x000ef60000000a00 */
[----:B------:R1:W-:Y:S01]  /*46f0*/  @!UP1 UTMALDG.3D [UR16], [UR14], desc[UR10] ;  /* 0x00000a100e0095b4 */ /* 0x0003e20008011000 */
[----:B------:R5:W-:Y:S01]  /*4700*/  @!P4 SYNCS.ARRIVE.TRANS64.RED.A0TR RZ, [UR7+0x70], R0 ;  /* 0x00007000ffffc9a7 */ /* 0x000be20008300407 */
[C---:B---3--:R-:W-:Y:S01]  /*4710*/  @!P1 IMAD.HI.U32 R8, R11.reuse, R8, RZ ;  /* 0x000000080b089227 */ /* 0x048fe200078e00ff */
[----:B--2---:R-:W-:Y:S02]  /*4720*/  @!P1 ISETP.NE.AND P0, PT, R12, 0x1, PT ;  /* 0x000000010c00980c */ /* 0x004fe40003f05270 */
[----:B-1----:R-:W-:Y:S01]  /*4730*/  @!P1 ISETP.NE.AND P2, PT, R2, 0x1, PT ;  /* 0x000000010200980c */ /* 0x002fe20003f45270 */
[----:B------:R-:W-:Y:S01]  /*4740*/  SYNCS.ARRIVE.TRANS64.RED.A1T0 RZ, [UR8], RZ ;  /* 0x000000ffffff79a7 */ /* 0x000fe20008100408 */
[C---:B------:R-:W-:Y:S01]  /*4750*/  @!P1 IMAD.HI.U32 R13, R10.reuse, R13, RZ ;  /* 0x0000000d0a0d9227 */ /* 0x040fe200078e00ff */
[----:B------:R-:W-:Y:S04]  /*4760*/  @!P1 SHF.R.U32.HI R8, RZ, R9, R8 ;  /* 0x00000009ff089219 */ /* 0x000fe80000011608 */
[----:B------:R-:W-:Y:S01]  /*4770*/  @!P1 SEL R8, R11, R8, !P2 ;  /* 0x000000080b089207 */ /* 0x000fe20005000000 */
[----:B------:R-:W1:Y:S01]  /*4780*/  SYNCS.PHASECHK.TRANS64.TRYWAIT P5, [UR7+0x98], R14 ;  /* 0x0000980eff0075a7 */ /* 0x000e6200080a1107 */
[----:B-----5:R-:W2:Y:S02]  /*4790*/  @!P1 LDC R0, c[0x0][0xb20] ;  /* 0x0002c800ff009b82 */ /* 0x020ea40000000800 */
[----:B--2---:R-:W-:Y:S04]  /*47a0*/  @!P1 SHF.R.U32.HI R0, RZ, R0, R13 ;  /* 0x00000000ff009219 */ /* 0x004fe8000001160d */
[----:B------:R-:W-:Y:S05]  /*47b0*/  @!P1 SEL R9, R10, R0, !P0 ;  /* 0x000000000a099207 */ /* 0x000fea0004000000 */
[----:B------:R-:W-:Y:S02]  /*47c0*/  @!P1 IMAD.IADD R0, R9, 0x1, -R8 ;  /* 0x0000000109009824 */ /* 0x000fe400078e0a08 */
[----:B------:R-:W-:Y:S02]  /*47d0*/  @!P1 IMAD.IADD R8, R8, 0x1, -R9 ;  /* 0x0000000108089824 */ /* 0x000fe400078e0a09 */
[----:B------:R-:W-:Y:S02]  /*47e0*/  @!P1 IMAD R11, R0, R2, R11 ;  /* 0x00000002000b9224 */ /* 0x000fe400078e020b */
[----:B------:R-:W-:Y:S01]  /*47f0*/  @!P1 IMAD R10, R8, R12, R10 ;  /* 0x0000000c080a9224 */ /* 0x000fe200078e020a */
[----:B-1----:R-:W-:Y:S06]  /*4800*/  @!P5 BRA `(.L_x_79) ;  /* 0x0000004c00b8d947 */ /* 0x002fec0003800000 */
.L_x_173:
[----:B------:R-:W-:Y:S01]  /*4810*/  @!P4 IADD3 R2, P0, PT, R30, 0x580, RZ ;  /* 0x000005801e02c810 */ /* 0x000fe20007f1e0ff */
[----:B------:R-:W-:Y:S01]  /*4820*/  VOTEU.ALL UP1, P4 ;  /* 0x0000000000ff7886 */ /* 0x000fe20002020000 */
[----:B------:R-:W-:Y:S01]  /*4830*/  UMOV UR18, 0x0 ;  /* 0x0000000000127882 */ /* 0x000fe20000000000 */
[----:B------:R-:W-:Y:S01]  /*4840*/  UMOV UR19, 0x10000000 ;  /* 0x1000000000137882 */ /* 0x000fe20000000000 */
[----:B------:R-:W-:Y:S01]  /*4850*/  @!P4 R2UR UR9, R2 ;  /* 0x000000000209c2ca */ /* 0x000fe200000e0000 */
[----:B-1----:R-:W-:Y:S01]  /*4860*/  @!P4 IMAD.X R0, RZ, RZ, R31, P0 ;  /* 0x000000ffff00c224 */ /* 0x002fe200000e061f */
[----:B------:R-:W-:Y:S01]  /*4870*/  @!UP1 UIADD3 UR10, UPT, UPT, UR34, 0x60, URZ ;  /* 0x00000060220a9890 */ /* 0x000fe2000fffe0ff */
[----:B------:R-:W-:Y:S01]  /*4880*/  ISETP.NE.AND P0, PT, R28, 0x2, PT ;  /* 0x000000021c00780c */ /* 0x000fe20003f05270 */
[----:B------:R-:W-:Y:S01]  /*4890*/  UMOV UR11, UR35 ;  /* 0x00000023000b7c82 */ /* 0x000fe20008000000 */
[----:B------:R-:W-:Y:S01]  /*48a0*/  UMOV UR12, UR36 ;  /* 0x00000024000c7c82 */ /* 0x000fe20008000000 */
[----:B------:R-:W-:Y:S01]  /*48b0*/  @!P4 R2UR UR8, R0 ;  /* 0x000000000008c2ca */ /* 0x000fe200000e0000 */
[----:B------:R-:W-:Y:S01]  /*48c0*/  IMAD.IADD R14, R10, 0x1, R86 ;  /* 0x000000010a0e7824 */ /* 0x000fe200078e0256 */
[----:B------:R-:W-:Y:S01]  /*48d0*/  @P3 R2UR UR36, R26 ;  /* 0x000000001a2432ca */ /* 0x000fe200000e0000 */
[----:B------:R-:W-:Y:S01]  /*48e0*/  IMAD.IADD R15, R11, 0x1, R87 ;  /* 0x000000010b0f7824 */ /* 0x000fe200078e0257 */
[----:B------:R-:W-:Y:S02]  /*48f0*/  SEL R0, RZ, 0x1, P0 ;  /* 0x00000001ff007807 */ /* 0x000fe40000000000 */
[----:B------:R-:W-:Y:S01]  /*4900*/  LOP3.LUT R29, R29, 0x1, RZ, 0x3c, !PT ;  /* 0x000000011d1d7812 */ /* 0x000fe200078e3cff */
[----:B------:R-:W-:Y:S01]  /*4910*/  IMAD.U32 R8, RZ, RZ, UR9 ;  /* 0x00000009ff087e24 */ /* 0x000fe2000f8e00ff */
[----:B------:R-:W-:Y:S01]  /*4920*/  @!UP1 UIADD3 UR9, UPT, UPT, UR7, 0x78, URZ ;  /* 0x0000007807099890 */ /* 0x000fe2000fffe0ff */
[----:B------:R-:W-:Y:S02]  /*4930*/  LOP3.LUT R27, R27, R0, RZ, 0x3c, !PT ;  /* 0x000000001b1b7212 */ /* 0x000fe400078e3cff */
[----:B------:R-:W-:Y:S02]  /*4940*/  SEL R28, R28, RZ, P0 ;  /* 0x000000ff1c1c7207 */ /* 0x000fe40000000000 */
[----:B------:R-:W-:Y:S01]  /*4950*/  IMAD.U32 R9, RZ, RZ, UR8 ;  /* 0x00000008ff097e24 */ /* 0x000fe2000f8e00ff */
[----:B------:R-:W-:Y:S01]  /*4960*/  @!P4 R2UR UR14, R8 ;  /* 0x00000000080ec2ca */ /* 0x000fe200000e0000 */
[----:B------:R-:W-:Y:S01]  /*4970*/  @!UP1 UIADD3 UR8, UPT, UPT, UR7, 0x6200, URZ ;  /* 0x0000620007089890 */ /* 0x000fe2000fffe0ff */
[----:B------:R-:W-:Y:S02]  /*4980*/  VOTEU.ALL UP1, P4 ;  /* 0x0000000000ff7886 */ /* 0x000fe40002020000 */
[----:B------:R-:W-:Y:S11]  /*4990*/  @!P4 R2UR UR15, R9 ;  /* 0x00000000090fc2ca */ /* 0x000ff600000e0000 */
[----:B------:R-:W-:Y:S02]  /*49a0*/  @!UPT UIADD3 URZ, UPT, UPT, URZ, URZ, URZ ;  /* 0x000000fffffff290 */ /* 0x000fe4000fffe0ff */
[----:B------:R2:W-:Y:S01]  /*49b0*/  @!UP1 UTMALDG.3D [UR8], [UR14], desc[UR18] ;  /* 0x000012080e0095b4 */ /* 0x0005e20008011000 */
[----:B------:R2:W-:Y:S01]  /*49c0*/  @!P4 SYNCS.ARRIVE.TRANS64.RED.A0TR RZ, [UR7+0x78], R25 ;  /* 0x00007819ffffc9a7 */ /* 0x0005e20008300407 */
[----:B------:R-:W-:Y:S01]  /*49d0*/  UPLOP3.LUT UP1, UPT, UPT, UPT, UPT, 0x80, 0x8 ;  /* 0x000000000008789c */ /* 0x000fe20003f2f070 */
[----:B------:R-:W-:Y:S01]  /*49e0*/  SYNCS.ARRIVE.TRANS64.RED.A1T0 RZ, [UR13], RZ ;  /* 0x000000ffffff79a7 */ /* 0x000fe2000810040d */
[----:B------:R-:W-:Y:S09]  /*49f0*/  @P3 BRA `(.L_x_80) ;  /* 0xfffffff000a03947 */ /* 0x000ff2000383ffff */
[----:B------:R-:W-:-:S04]  /*4a00*/  SHF.L.U32 R2, R29, 0x1f, RZ ;  /* 0x0000001f1d027819 */ /* 0x000fc800000006ff */
[----:B------:R-:W1:Y:S02]  /*4a10*/  SYNCS.PHASECHK.TRANS64.TRYWAIT P0, [UR7+0x80], R2 ;  /* 0x00008002ff0075a7 */ /* 0x000e640008001107 */
[----:B-1----:R-:W-:Y:S05]  /*4a20*/  @!P0 BRA `(.L_x_81) ;  /* 0x0000004c00488947 */ /* 0x002fea0003800000 */
.L_x_175:
[----:B------:R-:W3:Y:S02]  /*4a30*/  SYNCS.PHASECHK.TRANS64.TRYWAIT P0, [UR7+0x88], R2 ;  /* 0x00008802ff0075a7 */ /* 0x000ee40008001107 */
[----:B---3--:R-:W-:Y:S05]  /*4a40*/  @!P0 BRA `(.L_x_82) ;  /* 0x0000004c00588947 */ /* 0x008fea0003800000 */
.L_x_177:
[----:B------:R-:W3:Y:S02]  /*4a50*/  SYNCS.PHASECHK.TRANS64.TRYWAIT P0, [UR7+0x90], R2 ;  /* 0x00009002ff0075a7 */ /* 0x000ee40008001107 */
[----:B---3--:R-:W-:Y:S05]  /*4a60*/  @!P0 BRA `(.L_x_83) ;  /* 0x0000004c00688947 */ /* 0x008fea0003800000 */
.L_x_179:
[----:B-1----:R-:W-:-:S07]  /*4a70*/  MOV R0, UR7 ;  /* 0x0000000700007c02 */ /* 0x002fce0008000f00 */
.L_x_84:
[----:B-1----:R-:W-:-:S04]  /*4a80*/  SHF.L.U32 R2, R29, 0x1f, RZ ;  /* 0x0000001f1d027819 */ /* 0x002fc800000006ff */
[----:B------:R1:W3:Y:S03]  /*4a90*/  SYNCS.PHASECHK.TRANS64.TRYWAIT P0, [R0+URZ+0x98], R2 ;  /* 0x00009802000075a7 */ /* 0x0002e600080011ff */
[----:B---3--:R-:W-:Y:S05]  /*4aa0*/  @!P0 NANOSLEEP.SYNCS 0x989680 ;  /* 0x009896800000895d */ /* 0x008fea0003900000 */
[----:B------:R-:W3:Y:S02]  /*4ab0*/  @!P0 SYNCS.PHASECHK.TRANS64 P0, [R0+URZ+0x98], R2 ;  /* 0x00009802000085a7 */ /* 0x000ee400080010ff */
[----:B--23--:R-:W-:Y:S05]  /*4ac0*/  @P0 EXIT ;  /* 0x000000000000094d */ /* 0x00cfea0003800000 */
[----:B------:R-:W-:Y:S05]  /*4ad0*/  BRA `(.L_x_84) ;  /* 0xfffffffc00e87947 */ /* 0x000fea000383ffff */
.L_x_69:
[----:B------:R-:W-:-:S06]  /*4ae0*/  UISETP.GE.AND UP1, UPT, UR8, 0x4, UPT ;  /* 0x000000040800788c */ /* 0x000fcc000bf26270 */
[----:B------:R-:W-:-:S13]  /*4af0*/  PLOP3.LUT P0, PT, PT, PT, UP1, 0x80, 0x8 ;  /* 0x000000000008781c */ /* 0x000fda0003f0f018 */
[----:B------:R-:W-:Y:S05]  /*4b00*/  @!P0 EXIT ;  /* 0x000000000000894d */ /* 0x000fea0003800000 */
[----:B------:R-:W-:Y:S01]  /*4b10*/  BAR.SYNC.DEFER_BLOCKING 0x6, 0xa0 ;  /* 0x0182800000007b1d */ /* 0x000fe20000010000 */
[C---:B------:R-:W-:Y:S01]  /*4b20*/  IMAD.SHL.U32 R2, R101.reuse, 0x20, RZ ;  /* 0x0000002065027824 */ /* 0x040fe200078e00ff */
[C---:B------:R-:W-:Y:S01]  /*4b30*/  SHF.L.U32 R46, R101.reuse, 0x10, RZ ;  /* 0x00000010652e7819 */ /* 0x040fe200000006ff */
[C---:B------:R-:W-:Y:S01]  /*4b40*/  IMAD.SHL.U32 R100, R101.reuse, 0x4, RZ ;  /* 0x0000000465647824 */ /* 0x040fe200078e00ff */
[C---:B------:R-:W-:Y:S01]  /*4b50*/  LOP3.LUT R102, R101.reuse, 0x60, RZ, 0xc0, !PT ;  /* 0x0000006065667812 */ /* 0x040fe200078ec0ff */
[----:B------:R-:W-:Y:S01]  /*4b60*/  HFMA2 R97, -RZ, RZ, 0, 5.9604644775390625e-08 ;  /* 0x00000001ff617431 */ /* 0x000fe200000001ff */
[----:B------:R-:W-:Y:S02]  /*4b70*/  UMOV UR48, 0x400 ;  /* 0x0000040000307882 */ /* 0x000fe40000000000 */
[----:B------:R-:W1:Y:S01]  /*4b80*/  LDC R91, c[0x0][0x370] ;  /* 0x0000dc00ff5b7b82 */ /* 0x000e620000000800 */
[----:B------:R-:W-:Y:S01]  /*4b90*/  ULEA UR48, UR37, UR48, 0x18 ;  /* 0x0000003025307291 */ /* 0x000fe2000f8ec0ff */
[----:B------:R-:W-:Y:S01]  /*4ba0*/  LOP3.LUT R3, R2, 0xc0, RZ, 0xc0, !PT ;  /* 0x000000c002037812 */ /* 0x000fe200078ec0ff */
[----:B------:R-:W-:Y:S01]  /*4bb0*/  HFMA2 R95, -RZ, RZ, 0, 0 ;  /* 0x00000000ff5f7431 */ /* 0x000fe200000001ff */
[----:B------:R-:W-:Y:S01]  /*4bc0*/  LOP3.LUT R99, R101, 0x2, RZ, 0xc0, !PT ;  /* 0x0000000265637812 */ /* 0x000fe200078ec0ff */
[----:B------:R-:W-:Y:S01]  /*4bd0*/  UIADD3 UR4, UPT, UPT, UR48, 0x200, URZ ;  /* 0x0000020030047890 */ /* 0x000fe2000fffe0ff */
[----:B------:R-:W-:Y:S01]  /*4be0*/  LOP3.LUT R100, R3, 0x18, R100, 0xf8, !PT ;  /* 0x0000001803647812 */ /* 0x000fe200078ef864 */
[----:B------:R-:W-:Y:S01]  /*4bf0*/  IMAD.MOV.U32 R45, RZ, RZ, RZ ;  /* 0x000000ffff2d7224 */ /* 0x000fe200078e00ff */
[----:B------:R-:W2:Y:S01]  /*4c00*/  LDC R42, c[0x0][0xb0c] ;  /* 0x0002c300ff2a7b82 */ /* 0x000ea20000000800 */
[----:B------:R-:W-:Y:S01]  /*4c10*/  LOP3.LUT R46, R46, 0x600000, RZ, 0xc0, !PT ;  /* 0x006000002e2e7812 */ /* 0x000fe200078ec0ff */
[----:B------:R-:W-:Y:S01]  /*4c20*/  IMAD.MOV.U32 R105, RZ, RZ, RZ ;  /* 0x000000ffff697224 */ /* 0x000fe200078e00ff */
[----:B------:R-:W-:Y:S01]  /*4c30*/  LOP3.LUT R100, R100, 0xf20, R2, 0xf8, !PT ;  /* 0x00000f2064647812 */ /* 0x000fe200078ef802 */
[----:B------:R-:W-:Y:S01]  /*4c40*/  IMAD.U32 R93, RZ, RZ, UR4 ;  /* 0x00000004ff5d7e24 */ /* 0x000fe2000f8e00ff */
[----:B------:R-:W-:Y:S01]  /*4c50*/  LOP3.LUT R101, R101, 0x4, RZ, 0xc0, !PT ;  /* 0x0000000465657812 */ /* 0x000fe200078ec0ff */
[----:B------:R-:W4:Y:S01]  /*4c60*/  LDCU.64 UR52, c[0x0][0x348] ;  /* 0x00006900ff3477ac */ /* 0x000f220008000a00 */
[----:B------:R-:W-:Y:S01]  /*4c70*/  MOV R96, RZ ;  /* 0x000000ff00607202 */ /* 0x000fe20000000f00 */
[----:B------:R-:W1:Y:S01]  /*4c80*/  LDC R89, c[0x0][0xb20] ;  /* 0x0002c800ff597b82 */ /* 0x000e620000000800 */
[----:B------:R-:W3:Y:S01]  /*4c90*/  LDS R0, [UR48+0x160] ;  /* 0x00016030ff007984 */ /* 0x000ee20008000800 */
[----:B------:R-:W-:Y:S01]  /*4ca0*/  IMAD R100, R100, 0x2, R93 ;  /* 0x0000000264647824 */ /* 0x000fe200078e025d */
[----:B------:R-:W1:Y:S03]  /*4cb0*/  LDCU.64 UR38, c[0x0][0x888] ;  /* 0x00011100ff2677ac */ /* 0x000e660008000a00 */
[--C-:B------:R-:W-:Y:S01]  /*4cc0*/  IMAD R99, R99, -0x10, R100.reuse ;  /* 0xfffffff063637824 */ /* 0x100fe200078e0264 */
[----:B------:R-:W1:Y:S01]  /*4cd0*/  LDCU.64 UR44, c[0x0][0x890] ;  /* 0x00011200ff2c77ac */ /* 0x000e620008000a00 */
[----:B------:R-:W1:Y:S01]  /*4ce0*/  LDC R41, c[0x0][0xb30] ;  /* 0x0002cc00ff297b82 */ /* 0x000e620000000800 */
[----:B------:R-:W-:Y:S01]  /*4cf0*/  IMAD R98, R101, -0x10, R100 ;  /* 0xfffffff065627824 */ /* 0x000fe200078e0264 */
[----:B------:R-:W-:Y:S01]  /*4d00*/  UMOV UR49, URZ ;  /* 0x000000ff00317c82 */ /* 0x000fe20008000000 */
[----:B------:R-:W-:-:S05]  /*4d10*/  UMOV UR51, URZ ;  /* 0x000000ff00337c82 */ /* 0x000fca0008000000 */
[----:B------:R-:W1:Y:S08]  /*4d20*/  LDC.64 R84, c[0x0][0xb10] ;  /* 0x0002c400ff547b82 */ /* 0x000e700000000a00 */
[----:B------:R-:W1:Y:S08]  /*4d30*/  LDC.64 R38, c[0x0][0xb18] ;  /* 0x0002c600ff267b82 */ /* 0x000e700000000a00 */
[----:B------:R-:W1:Y:S08]  /*4d40*/  LDC.64 R36, c[0x0][0xb28] ;  /* 0x0002ca00ff247b82 */ /* 0x000e700000000a00 */
[----:B------:R-:W1:Y:S01]  /*4d50*/  LDC.64 R82, c[0x0][0x8b0] ;  /* 0x00022c00ff527b82 */ /* 0x000e620000000a00 */
[----:B---3--:R-:W-:-:S07]  /*4d60*/  IMAD.IADD R46, R0, 0x1, R46 ;  /* 0x00000001002e7824 */ /* 0x008fce00078e022e */
[----:B------:R-:W3:Y:S08]  /*4d70*/  LDC.64 R80, c[0x0][0x8a8] ;  /* 0x00022a00ff507b82 */ /* 0x000ef00000000a00 */
[----:B--2-4-:R-:W1:Y:S02]  /*4d80*/  LDC R90, c[0x0][0x374] ;  /* 0x0000dd00ff5a7b82 */ /* 0x014e640000000800 */
.L_x_128:
[----:B------:R-:W-:Y:S02]  /*4d90*/  LEA R0, R105, UR48, 0x3 ;  /* 0x0000003069007c11 */ /* 0x000fe4000f8e18ff */
[----:B------:R-:W-:Y:S02]  /*4da0*/  SHF.L.U32 R2, R95, 0x1f, RZ ;  /* 0x0000001f5f027819 */ /* 0x000fe400000006ff */
[----:B-1----:R-:W-:Y:S02]  /*4db0*/  LEA R16, R105, UR48, 0x4 ;  /* 0x0000003069107c11 */ /* 0x002fe4000f8e20ff */
[----:B------:R-:W2:Y:S02]  /*4dc0*/  SYNCS.PHASECHK.TRANS64.TRYWAIT P0, [R0+URZ+0xb0], R2 ;  /* 0x0000b002000075a7 */ /* 0x000ea400080011ff */
[----:B--23--:R-:W-:Y:S05]  /*4dd0*/  @!P0 BRA `(.L_x_85) ;  /* 0x0000004800a48947 */ /* 0x00cfea0003800000 */
.L_x_180:
[----:B------:R-:W4:Y:S01]  /*4de0*/  LDC.64 R10, c[0x0][0xb10] ;  /* 0x0002c400ff0a7b82 */ /* 0x000f220000000a00 */
[----:B------:R-:W3:Y:S01]  /*4df0*/  LDS.128 R16, [R16+0x140] ;  /* 0x0001400010107984 */ /* 0x000ee20000000c00 */
[----:B-1----:R-:W-:Y:S01]  /*4e00*/  ISETP.NE.AND P1, PT, R41, 0x1, PT ;  /* 0x000000012900780c */ /* 0x002fe20003f25270 */
[----:B--2---:R-:W-:Y:S01]  /*4e10*/  VIADD R0, R0, 0xc0 ;  /* 0x000000c000007836 */ /* 0x004fe20000000000 */
[----:B------:R-:W-:Y:S04]  /*4e20*/  ISETP.GE.AND P0, PT, R40, 0x1, PT ;  /* 0x000000012800780c */ /* 0x000fe80003f06270 */
[----:B------:R-:W1:Y:S01]  /*4e30*/  LDC.64 R8, c[0x0][0xb18] ;  /* 0x0002c600ff087b82 */ /* 0x000e620000000a00 */
[----:B------:R-:W-:Y:S01]  /*4e40*/  PRMT R0, RZ, 0x654, R0 ;  /* 0x00000654ff007816 */ /* 0x000fe20000000000 */
[----:B------:R-:W-:Y:S01]  /*4e50*/  @!PT LDS RZ, [RZ] ;  /* 0x00000000fffff984 */ /* 0x000fe20000000800 */
[----:B------:R-:W-:Y:S01]  /*4e60*/  @!PT LDS RZ, [RZ] ;  /* 0x00000000fffff984 */ /* 0x000fe20000000800 */
[----:B------:R-:W-:Y:S01]  /*4e70*/  @!PT LDS RZ, [RZ] ;  /* 0x00000000fffff984 */ /* 0x000fe20000000800 */
[----:B------:R-:W-:Y:S01]  /*4e80*/  @!PT LDS RZ, [RZ] ;  /* 0x00000000fffff984 */ /* 0x000fe20000000800 */
[----:B------:R2:W-:Y:S06]  /*4e90*/  MEMBAR.ALL.CTA ;  /* 0x0000000000007992 */ /* 0x0005ec0000008000 */
[----:B--2---:R-:W2:Y:S01]  /*4ea0*/  FENCE.VIEW.ASYNC.S ;  /* 0x00000000000073c6 */ /* 0x004ea20000000000 */
[----:B------:R-:W1:Y:S08]  /*4eb0*/  @!P1 LDC R12, c[0x0][0xb20] ;  /* 0x0002c800ff0c9b82 */ /* 0x000e700000000800 */
[----:B------:R-:W1:Y:S01]  /*4ec0*/  @!P1 LDC R7, c[0x0][0xb0c] ;  /* 0x0002c300ff079b82 */ /* 0x000e620000000800 */
[----:B--2---:R2:W-:Y:S01]  /*4ed0*/  SYNCS.ARRIVE.TRANS64.RED.A1T0 RZ, [R0+URZ], RZ ;  /* 0x000000ff00ff79a7 */ /* 0x0045e200081004ff */
[----:B---3--:R-:W-:Y:S04]  /*4ee0*/  LOP3.LUT P4, RZ, R18, 0x1, RZ, 0xc0, !PT ;  /* 0x0000000112ff7812 */ /* 0x008fe8000788c0ff */
[----:B------:R-:W-:Y:S09]  /*4ef0*/  P2R R103, PR, RZ, 0x10 ;  /* 0x00000010ff677803 */ /* 0x000ff20000000000 */
[----:B------:R-:W-:Y:S02]  /*4f00*/  @P4 MOV R44, R16 ;  /* 0x00000010002c4202 */ /* 0x000fe40000000f00 */
[----:B------:R-:W-:Y:S01]  /*4f10*/  @P4 LOP3.LUT R43, R17, 0xffff, RZ, 0xc0, !PT ;  /* 0x0000ffff112b4812 */ /* 0x000fe200078ec0ff */
[----:B--2-4-:R-:W-:Y:S06]  /*4f20*/  @!P0 BRA `(.L_x_86) ;  /* 0x0000000000a48947 */ /* 0x014fec0003800000 */
[----:B------:R-:W-:Y:S01]  /*4f30*/  IMAD.HI.U32 R0, R90, R39, RZ ;  /* 0x000000275a007227 */ /* 0x000fe200078e00ff */
[----:B------:R-:W-:Y:S02]  /*4f40*/  ISETP.NE.AND P0, PT, R38, 0x1, PT ;  /* 0x000000012600780c */ /* 0x000fe40003f05270 */
[----:B------:R-:W-:Y:S01]  /*4f50*/  ISETP.NE.AND P2, PT, R40, 0x1, PT ;  /* 0x000000012800780c */ /* 0x000fe20003f45270 */
[----:B------:R-:W-:Y:S01]  /*4f60*/  IMAD.HI.U32 R4, R91, R84, RZ ;  /* 0x000000545b047227 */ /* 0x000fe200078e00ff */
[----:B------:R-:W-:Y:S02]  /*4f70*/  SHF.R.U32.HI R0, RZ, R89, R0 ;  /* 0x00000059ff007219 */ /* 0x000fe40000011600 */
[----:B------:R-:W-:Y:S01]  /*4f80*/  ISETP.NE.AND P3, PT, R42, 0x1, PT ;  /* 0x000000012a00780c */ /* 0x000fe20003f65270 */
[----:B------:R-:W-:Y:S01]  /*4f90*/  IMAD.HI.U32 R6, R43, R39, RZ ;  /* 0x000000272b067227 */ /* 0x000fe200078e00ff */
[-C--:B------:R-:W-:Y:S02]  /*4fa0*/  SHF.R.U32.HI R4, RZ, R85.reuse, R4 ;  /* 0x00000055ff047219 */ /* 0x080fe40000011604 */
[----:B------:R-:W-:Y:S01]  /*4fb0*/  SEL R0, R90, R0, !P0 ;  /* 0x000000005a007207 */ /* 0x000fe20004000000 */
[----:B------:R-:W-:Y:S01]  /*4fc0*/  IMAD.HI.U32 R5, R44, R84, RZ ;  /* 0x000000542c057227 */ /* 0x000fe200078e00ff */
[----:B------:R-:W-:Y:S03]  /*4fd0*/  SEL R4, R91, R4, !P3 ;  /* 0x000000045b047207 */ /* 0x000fe60005800000 */
[-C--:B------:R-:W-:Y:S01]  /*4fe0*/  IMAD.HI.U32 R3, R0, R36.reuse, RZ ;  /* 0x0000002400037227 */ /* 0x080fe200078e00ff */
[----:B------:R-:W-:Y:S03]  /*4ff0*/  SHF.R.U32.HI R5, RZ, R85, R5 ;  /* 0x00000055ff057219 */ /* 0x000fe60000011605 */
[----:B------:R-:W-:Y:S01]  /*5000*/  IMAD.HI.U32 R2, R4, R36, RZ ;  /* 0x0000002404027227 */ /* 0x000fe200078e00ff */
[----:B------:R-:W-:Y:S02]  /*5010*/  @P2 SHF.R.U32.HI R0, RZ, R37, R3 ;  /* 0x00000025ff002219 */ /* 0x000fe40000011603 */
[----:B------:R-:W-:Y:S02]  /*5020*/  SHF.R.U32.HI R3, RZ, R89, R6 ;  /* 0x00000059ff037219 */ /* 0x000fe40000011606 */
[----:B------:R-:W-:Y:S01]  /*5030*/  @P2 SHF.R.U32.HI R4, RZ, R37, R2 ;  /* 0x00000025ff042219 */ /* 0x000fe20000011602 */
[----:B------:R-:W-:Y:S01]  /*5040*/  IMAD R0, R40, R0, RZ ;  /* 0x0000000028007224 */ /* 0x000fe200078e02ff */
[----:B------:R-:W-:Y:S02]  /*5050*/  SEL R3, R43, R3, !P0 ;  /* 0x000000032b037207 */ /* 0x000fe40004000000 */
[----:B------:R-:W-:Y:S01]  /*5060*/  SEL R2, R44, R5, !P3 ;  /* 0x000000052c027207 */ /* 0x000fe20005800000 */
[----:B------:R-:W-:Y:S01]  /*5070*/  IMAD R5, R40, R4, RZ ;  /* 0x0000000428057224 */ /* 0x000fe200078e02ff */
[C---:B------:R-:W-:Y:S01]  /*5080*/  ISETP.GE.AND P0, PT, R3.reuse, R0, PT ;  /* 0x000000000300720c */ /* 0x040fe20003f06270 */
[C---:B------:R-:W-:Y:S03]  /*5090*/  IMAD.HI.U32 R0, R3.reuse, R36, RZ ;  /* 0x0000002403007227 */ /* 0x040fe600078e00ff */
[C---:B------:R-:W-:Y:S02]  /*50a0*/  ISETP.GE.OR P0, PT, R2.reuse, R5, P0 ;  /* 0x000000050200720c */ /* 0x040fe40000706670 */
[----:B------:R-:W-:Y:S04]  /*50b0*/  SHF.R.U32.HI R0, RZ, R37, R0 ;  /* 0x00000025ff007219 */ /* 0x000fe80000011600 */
[C---:B------:R-:W-:Y:S05]  /*50c0*/  SEL R6, R3.reuse, R0, !P2 ;  /* 0x0000000003067207 */ /* 0x040fea0005000000 */
        /* <DEDUP_REMOVED lines=14> */
[----:B------:R-:W-:Y:S07]  /*51b0*/  IMAD R43, R3, R38, R43 ;  /* 0x00000026032b7224 */ /* 0x000fee00078e022b */
.L_x_86:
[----:B-1----:R-:W-:Y:S01]  /*51c0*/  @!P1 ISETP.NE.AND P0, PT, R8, 0x1, PT ;  /* 0x000000010800980c */ /* 0x002fe20003f05270 */
[----:B------:R-:W-:Y:S01]  /*51d0*/  @!P1 IMAD.HI.U32 R2, R43, R9, RZ ;  /* 0x000000092b029227 */ /* 0x000fe200078e00ff */
[----:B------:R-:W-:Y:S01]  /*51e0*/  R2UR UR42, R15 ;  /* 0x000000000f2a72ca */ /* 0x000fe200000e0000 */
[----:B------:R-:W-:Y:S01]  /*51f0*/  BSSY.RECONVERGENT B6, `(.L_x_87) ;  /* 0x0000031000067945 */ /* 0x000fe20003800200 */
[----:B------:R-:W-:Y:S01]  /*5200*/  R2UR UR41, R14 ;  /* 0x000000000e2972ca */ /* 0x000fe200000e0000 */
[C---:B------:R-:W-:Y:S01]  /*5210*/  @!P1 IMAD.HI.U32 R0, R44.reuse, R10, RZ ;  /* 0x0000000a2c009227 */ /* 0x040fe200078e00ff */
[----:B------:R-:W-:Y:S02]  /*5220*/  @!P1 SHF.R.U32.HI R2, RZ, R12, R2 ;  /* 0x0000000cff029219 */ /* 0x000fe40000011602 */
[----:B------:R-:W-:Y:S01]  /*5230*/  @!P1 ISETP.NE.AND P2, PT, R7, 0x1, PT ;  /* 0x000000010700980c */ /* 0x000fe20003f45270 */
[----:B------:R-:W-:Y:S01]  /*5240*/  VIADD R105, R105, 0x1 ;  /* 0x0000000169697836 */ /* 0x000fe20000000000 */
[----:B------:R-:W-:Y:S02]  /*5250*/  @!P1 SEL R2, R43, R2, !P0 ;  /* 0x000000022b029207 */ /* 0x000fe40004000000 */
[----:B------:R-:W-:Y:S02]  /*5260*/  @!P1 SHF.R.U32.HI R0, RZ, R11, R0 ;  /* 0x0000000bff009219 */ /* 0x000fe40000011600 */
[----:B------:R-:W-:Y:S01]  /*5270*/  LOP3.LUT P0, RZ, R93, 0x1b0, RZ, 0xc0, !PT ;  /* 0x000001b05dff7812 */ /* 0x000fe2000780c0ff */
[----:B------:R-:W-:Y:S01]  /*5280*/  USHF.L.U32 UR42, UR42, 0x7, URZ ;  /* 0x000000072a2a7899 */ /* 0x000fe200080006ff */
[----:B------:R-:W-:Y:S01]  /*5290*/  @!P1 SEL R3, R44, R0, !P2 ;  /* 0x000000002c039207 */ /* 0x000fe20005000000 */
[----:B------:R-:W-:Y:S01]  /*52a0*/  USHF.L.U32 UR41, UR41, 0x7, URZ ;  /* 0x0000000729297899 */ /* 0x000fe200080006ff */
[----:B------:R-:W-:Y:S03]  /*52b0*/  @P4 SHF.R.U32.HI R94, RZ, 0x10, R17 ;  /* 0x00000010ff5e4819 */ /* 0x000fe60000011611 */
[----:B------:R-:W-:Y:S02]  /*52c0*/  @!P1 IMAD.IADD R0, R2, 0x1, -R3 ;  /* 0x0000000102009824 */ /* 0x000fe400078e0a03 */
[----:B------:R-:W-:Y:S02]  /*52d0*/  @!P1 IMAD.IADD R2, R3, 0x1, -R2 ;  /* 0x0000000103029824 */ /* 0x000fe400078e0a02 */
[----:B------:R-:W-:Y:S02]  /*52e0*/  @!P1 IMAD R44, R0, R7, R44 ;  /* 0x00000007002c9224 */ /* 0x000fe400078e022c */
[----:B------:R-:W-:Y:S01]  /*52f0*/  @!P1 IMAD R43, R2, R8, R43 ;  /* 0x00000008022b9224 */ /* 0x000fe200078e022b */
[----:B------:R-:W-:Y:S06]  /*5300*/  @!P0 BRA `(.L_x_88) ;  /* 0x00000000007c8947 */ /* 0x000fec0003800000 */
[----:B------:R-:W1:Y:S01]  /*5310*/  LDCU.64 UR8, c[0x4][0x80] ;  /* 0x01001000ff0877ac */ /* 0x000e620008000a00 */
[----:B------:R-:W-:Y:S01]  /*5320*/  MOV R2, 0x0 ;  /* 0x0000000000027802 */ /* 0x000fe20000000f00 */
[----:B------:R-:W-:Y:S02]  /*5330*/  HFMA2 R12, -RZ, RZ, 0, 5.9604644775390625e-08 ;  /* 0x00000001ff0c7431 */ /* 0x000fe400000001ff */
[----:B------:R-:W-:Y:S01]  /*5340*/  IMAD.MOV.U32 R8, RZ, RZ, 0x70 ;  /* 0x00000070ff087424 */ /* 0x000fe200078e00ff */
[----:B------:R2:W3:Y:S01]  /*5350*/  LDC.64 R14, c[0x4][R2] ;  /* 0x01000000020e7b82 */ /* 0x0004e20000000a00 */
[----:B------:R-:W4:Y:S01]  /*5360*/  LDCU.64 UR6, c[0x4][0x88] ;  /* 0x01001100ff0677ac */ /* 0x000f220008000a00 */
[----:B------:R-:W-:Y:S01]  /*5370*/  IMAD.MOV.U32 R13, RZ, RZ, RZ ;  /* 0x000000ffff0d7224 */ /* 0x000fe200078e00ff */
[----:B------:R-:W2:Y:S01]  /*5380*/  LDCU.64 UR4, c[0x4][0x8] ;  /* 0x01000100ff0477ac */ /* 0x000ea20008000a00 */
[----:B-1----:R-:W-:Y:S01]  /*5390*/  MOV R5, UR9 ;  /* 0x0000000900057c02 */ /* 0x002fe20008000f00 */
[----:B------:R-:W-:Y:S01]  /*53a0*/  IMAD.U32 R4, RZ, RZ, UR8 ;  /* 0x00000008ff047e24 */ /* 0x000fe2000f8e00ff */
[----:B----4-:R-:W-:Y:S01]  /*53b0*/  MOV R7, UR7 ;  /* 0x0000000700077c02 */ /* 0x010fe20008000f00 */
[----:B------:R-:W-:Y:S01]  /*53c0*/  IMAD.U32 R6, RZ, RZ, UR6 ;  /* 0x00000006ff067e24 */ /* 0x000fe2000f8e00ff */
[----:B--2---:R-:W-:Y:S01]  /*53d0*/  MOV R11, UR5 ;  /* 0x00000005000b7c02 */ /* 0x004fe20008000f00 */
[----:B------:R-:W-:Y:S02]  /*53e0*/  IMAD.U32 R10, RZ, RZ, UR4 ;  /* 0x00000004ff0a7e24 */ /* 0x000fe4000f8e00ff */
[----:B------:R-:W-:Y:S07]  /*53f0*/  LEPC R20, `(.L_x_89) ;  /* 0x000000001014794e */ /* 0x000fee0000000000 */
[----:B---3-5:R-:W-:Y:S05]  /*5400*/  CALL.ABS.NOINC R14 ;  /* 0x000000000e007343 */ /* 0x028fea0003c00000 */
.L_x_89:
[----:B------:R-:W1:Y:S01]  /*5410*/  LDCU.64 UR8, c[0x4][0x80] ;  /* 0x01001000ff0877ac */ /* 0x000e620008000a00 */
[----:B------:R-:W2:Y:S01]  /*5420*/  LDC.64 R2, c[0x4][R2] ;  /* 0x0100000002027b82 */ /* 0x000ea20000000a00 */
[----:B------:R-:W-:Y:S02]  /*5430*/  HFMA2 R12, -RZ, RZ, 0, 5.9604644775390625e-08 ;  /* 0x00000001ff0c7431 */ /* 0x000fe400000001ff */
[----:B------:R-:W-:Y:S02]  /*5440*/  IMAD.MOV.U32 R8, RZ, RZ, 0x70 ;  /* 0x00000070ff087424 */ /* 0x000fe400078e00ff */
[----:B------:R-:W-:Y:S01]  /*5450*/  IMAD.MOV.U32 R13, RZ, RZ, RZ ;  /* 0x000000ffff0d7224 */ /* 0x000fe200078e00ff */
[----:B------:R-:W3:Y:S01]  /*5460*/  LDCU.64 UR6, c[0x4][0x88] ;  /* 0x01001100ff0677ac */ /* 0x000ee20008000a00 */
[----:B------:R-:W4:Y:S01]  /*5470*/  LDCU.64 UR4, c[0x4][0x8] ;  /* 0x01000100ff0477ac */ /* 0x000f220008000a00 */
[----:B-1----:R-:W-:Y:S02]  /*5480*/  MOV R4, UR8 ;  /* 0x0000000800047c02 */ /* 0x002fe40008000f00 */
[----:B------:R-:W-:Y:S02]  /*5490*/  MOV R5, UR9 ;  /* 0x0000000900057c02 */ /* 0x000fe40008000f00 */
[----:B---3--:R-:W-:Y:S01]  /*54a0*/  MOV R7, UR7 ;  /* 0x0000000700077c02 */ /* 0x008fe20008000f00 */
[----:B------:R-:W-:Y:S01]  /*54b0*/  IMAD.U32 R6, RZ, RZ, UR6 ;  /* 0x00000006ff067e24 */ /* 0x000fe2000f8e00ff */
[----:B----4-:R-:W-:Y:S01]  /*54c0*/  MOV R11, UR5 ;  /* 0x00000005000b7c02 */ /* 0x010fe20008000f00 */
[----:B------:R-:W-:Y:S02]  /*54d0*/  IMAD.U32 R10, RZ, RZ, UR4 ;  /* 0x00000004ff0a7e24 */ /* 0x000fe4000f8e00ff */
[----:B------:R-:W-:Y:S07]  /*54e0*/  LEPC R20, `(.L_x_88) ;  /* 0x000000001014794e */ /* 0x000fee0000000000 */
[----:B--2---:R-:W-:Y:S05]  /*54f0*/  CALL.ABS.NOINC R2 ;  /* 0x0000000002007343 */ /* 0x004fea0003c00000 */
.L_x_88:
[----:B------:R-:W-:Y:S05]  /*5500*/  BSYNC.RECONVERGENT B6 ;  /* 0x0000000000067941 */ /* 0x000fea0003800200 */
.L_x_87:
[----:B------:R-:W-:Y:S01]  /*5510*/  ISETP.NE.U32.AND P4, PT, R82, RZ, PT ;  /* 0x000000ff5200720c */ /* 0x000fe20003f85070 */
[----:B------:R-:W-:Y:S01]  /*5520*/  UISETP.NE.AND UP2, UPT, UR50, URZ, UPT ;  /* 0x000000ff3200728c */ /* 0x000fe2000bf45270 */
[----:B------:R-:W-:Y:S01]  /*5530*/  ISETP.NE.U32.AND P2, PT, RZ, UR38, PT ;  /* 0x00000026ff007c0c */ /* 0x000fe2000bf45070 */
[----:B------:R-:W-:Y:S01]  /*5540*/  UISETP.NE.U32.AND UP1, UPT, UR44, URZ, UPT ;  /* 0x000000ff2c00728c */ /* 0x000fe2000bf25070 */
[----:B------:R-:W-:Y:S01]  /*5550*/  ISETP.NE.AND.EX P4, PT, R83, RZ, PT, P4 ;  /* 0x000000ff5300720c */ /* 0x000fe20003f85340 */
[----:B------:R-:W-:Y:S01]  /*5560*/  UPLOP3.LUT UP0, UPT, UPT, UPT, UPT, 0x40, 0x4 ;  /* 0x000000000004789c */ /* 0x000fe20003f0e870 */
[----:B------:R-:W-:Y:S01]  /*5570*/  ISETP.NE.AND.EX P2, PT, RZ, UR39, PT, P2 ;  /* 0x00000027ff007c0c */ /* 0x000fe2000bf45320 */
[----:B------:R-:W-:Y:S01]  /*5580*/  UISETP.NE.AND.EX UP1, UPT, UR45, URZ, UPT, UP1 ;  /* 0x000000ff2d00728c */ /* 0x000fe2000bf25310 */
[----:B------:R-:W-:Y:S04]  /*5590*/  PLOP3.LUT P1, PT, PT, PT, UP2, 0x80, 0x8 ;  /* 0x000000000008781c */ /* 0x000fe80003f2f028 */
[----:B------:R-:W-:Y:S06]  /*55a0*/  @UP2 UPLOP3.LUT UP0, UPT, UPT, UPT, UP1, 0x80, 0x8 ;  /* 0x000000000008289c */ /* 0x000fec0003f0f010 */
[----:B------:R-:W-:Y:S01]  /*55b0*/  PLOP3.LUT P0, PT, PT, PT, UP0, 0x80, 0x8 ;  /* 0x000000000008781c */ /* 0x000fe20003f0f008 */
[----:B------:R-:W-:Y:S01]  /*55c0*/  @!UPT UIADD3 URZ, UPT, UPT, URZ, URZ, URZ ;  /* 0x000000fffffff290 */ /* 0x000fe2000fffe0ff */
[----:B------:R-:W-:Y:S11]  /*55d0*/  BRA.U !UP1, `(.L_x_90) ;  /* 0x0000000109387547 */ /* 0x000ff6000b800000 */
[----:B------:R-:W-:Y:S01]  /*55e0*/  UISETP.NE.U32.AND UP0, UPT, UR38, URZ, UPT ;  /* 0x000000ff2600728c */ /* 0x000fe2000bf05070 */
[----:B------:R-:W-:Y:S02]  /*55f0*/  HFMA2 R0, -RZ, RZ, 0, 5.9604644775390625e-08 ;  /* 0x00000001ff007431 */ /* 0x000fe400000001ff */
[----:B------:R-:W-:Y:S01]  /*5600*/  IMAD.MOV.U32 R88, RZ, RZ, 0x1 ;  /* 0x00000001ff587424 */ /* 0x000fe200078e00ff */
[----:B------:R-:W-:Y:S06]  /*5610*/  UISETP.NE.AND.EX UP0, UPT, UR39, URZ, UPT, UP0 ;  /* 0x000000ff2700728c */ /* 0x000fec000bf05300 */
[----:B------:R-:W-:Y:S05]  /*5620*/  PLOP3.LUT P3, PT, PT, PT, UP0, 0x80, 0x8 ;  /* 0x000000000008781c */ /* 0x000fea0003f6f008 */
[----:B------:R-:W1:Y:S01]  /*5630*/  @UP0 LDCU.64 UR6, c[0x0][0x888] ;  /* 0x00011100ff0607ac */ /* 0x000e620008000a00 */
[----:B------:R-:W-:Y:S07]  /*5640*/  @UP0 UIMAD UR4, UR36, UR44, URZ ;  /* 0x0000002c240402a4 */ /* 0x000fee000f8e02ff */
[----:B------:R-:W-:Y:S01]  /*5650*/  @!P3 PRMT R88, R0, 0x7610, R88 ;  /* 0x000076100058b816 */ /* 0x000fe20000000058 */
[----:B-1----:R-:W-:Y:S03]  /*5660*/  @UP0 UIMAD.WIDE UR6, UR4, 0x4, UR6 ;  /* 0x00000004040608a5 */ /* 0x002fe6000f8e0206 */
[----:B------:R-:W1:Y:S03]  /*5670*/  @!UP0 LDCU UR4, c[0x0][0x880] ;  /* 0x00011000ff0487ac */ /* 0x000e660008000800 */
[----:B------:R-:W-:Y:S01]  /*5680*/  IMAD.U32 R2, RZ, RZ, UR6 ;  /* 0x00000006ff027e24 */ /* 0x000fe2000f8e00ff */
[----:B------:R-:W-:Y:S05]  /*5690*/  MOV R3, UR7 ;  /* 0x0000000700037c02 */ /* 0x000fea0008000f00 */
[----:B-----5:R2:W5:Y:S02]  /*56a0*/  @P3 LDG.E R49, desc[UR46][R2.64] ;  /* 0x0000002e02313981 */ /* 0x020564000c1e1900 */
[----:B-12---:R-:W-:Y:S02]  /*56b0*/  @!P3 IMAD.U32 R49, RZ, RZ, UR4 ;  /* 0x00000004ff31be24 */ /* 0x006fe4000f8e00ff */
.L_x_90:
[----:B------:R-:W-:Y:S05]  /*56c0*/  @!P4 BRA `(.L_x_91) ;  /* 0x000000000020c947 */ /* 0x000fea0003800000 */
[----:B------:R-:W-:Y:S04]  /*56d0*/  ISETP.NE.U32.AND P3, PT, R80, RZ, PT ;  /* 0x000000ff5000720c */ /* 0x000fe80003f65070 */
[----:B------:R-:W-:Y:S11]  /*56e0*/  ISETP.NE.AND.EX P3, PT, R81, RZ, PT, P3 ;  /* 0x000000ff5100720c */ /* 0x000ff60003f65330 */
[----:B------:R-:W-:Y:S02]  /*56f0*/  @!UPT UIADD3 URZ, UPT, UPT, URZ, URZ, URZ ;  /* 0x000000fffffff290 */ /* 0x000fe4000fffe0ff */
[----:B------:R-:W1:Y:S01]  /*5700*/  @P3 LDC.64 R2, c[0x0][0x8a8] ;  /* 0x00022a00ff023b82 */ /* 0x000e620000000a00 */
[----:B------:R-:W-:Y:S04]  /*5710*/  @P3 IMAD R0, R82, UR36, RZ ;  /* 0x0000002452003c24 */ /* 0x000fe8000f8e02ff */
[----:B-1----:R-:W-:Y:S05]  /*5720*/  @P3 IMAD.WIDE R2, R0, 0x4, R2 ;  /* 0x0000000400023825 */ /* 0x002fea00078e0202 */
[----:B-----5:R1:W5:Y:S02]  /*5730*/  @P3 LDG.E R47, desc[UR46][R2.64] ;  /* 0x0000002e022f3981 */ /* 0x020364000c1e1900 */
[----:B-1----:R-:W2:Y:S02]  /*5740*/  @!P3 LDC R47, c[0x0][0x8a0] ;  /* 0x00022800ff2fbb82 */ /* 0x002ea40000000800 */
.L_x_91:
[----:B-----5:R-:W-:Y:S01]  /*5750*/  FSETP.NEU.AND P3, PT, R49, RZ, PT ;  /* 0x000000ff3100720b */ /* 0x020fe20003f6d000 */
[----:B------:R-:W-:Y:S01]  /*5760*/  BSSY B1, `(.L_x_92) ;  /* 0x0000039000017945 */ /* 0x000fe20003800000 */
[----:B------:R-:W-:Y:S01]  /*5770*/  SEL R3, RZ, 0xffffffff, P2 ;  /* 0xffffffffff037807 */ /* 0x000fe20001000000 */
[----:B------:R-:W-:Y:S01]  /*5780*/  IMAD.MOV.U32 R66, RZ, RZ, 0x1 ;  /* 0x00000001ff427424 */ /* 0x000fe200078e00ff */
[----:B------:R-:W-:Y:S01]  /*5790*/  @P1 LOP3.LUT P2, RZ, R88, 0xff, RZ, 0xc0, !PT ;  /* 0x000000ff58ff1812 */ /* 0x000fe2000784c0ff */
[----:B------:R-:W-:Y:S01]  /*57a0*/  IMAD R48, R45, 0x80, R46 ;  /* 0x000000802d307824 */ /* 0x000fe200078e022e */
[----:B------:R-:W-:Y:S01]  /*57b0*/  @P1 SEL R0, RZ, 0xffffffff, P3 ;  /* 0xffffffffff001807 */ /* 0x000fe20001800000 */
[----:B------:R-:W-:Y:S01]  /*57c0*/  IMAD R106, R101, -0x10, R99 ;  /* 0xfffffff0656a7824 */ /* 0x000fe200078e0263 */
[----:B------:R-:W-:Y:S01]  /*57d0*/  LOP3.LUT R97, R97, 0x1, RZ, 0x3c, !PT ;  /* 0x0000000161617812 */ /* 0x000fe200078e3cff */
[----:B------:R-:W-:Y:S01]  /*57e0*/  IMAD.MOV.U32 R65, RZ, RZ, RZ ;  /* 0x000000ffff417224 */ /* 0x000fe200078e00ff */
[----:B------:R-:W-:Y:S02]  /*57f0*/  @P0 SEL R0, R3, R0, !P2 ;  /* 0x0000000003000207 */ /* 0x000fe40005000000 */
[----:B------:R-:W-:Y:S02]  /*5800*/  CS2R R78, SRZ ;  /* 0x00000000004e7805 */ /* 0x000fe4000001ff00 */
[----:B------:R-:W-:Y:S02]  /*5810*/  LEA R64, R45, UR48, 0x3 ;  /* 0x000000302d407c11 */ /* 0x000fe4000f8e18ff */
[----:B------:R-:W-:Y:S02]  /*5820*/  CS2R R76, SRZ ;  /* 0x00000000004c7805 */ /* 0x000fe4000001ff00 */
[----:B------:R-:W-:Y:S02]  /*5830*/  @P1 LOP3.LUT R0, R0, 0x1, RZ, 0xc0, !PT ;  /* 0x0000000100001812 */ /* 0x000fe400078ec0ff */
[----:B------:R-:W-:Y:S02]  /*5840*/  CS2R R70, SRZ ;  /* 0x0000000000467805 */ /* 0x000fe4000001ff00 */
[----:B------:R-:W-:Y:S02]  /*5850*/  PLOP3.LUT P2, PT, PT, PT, UP1, 0x80, 0x8 ;  /* 0x000000000008781c */ /* 0x000fe40003f4f018 */
[----:B------:R-:W-:Y:S02]  /*5860*/  CS2R R68, SRZ ;  /* 0x0000000000447805 */ /* 0x000fe4000001ff00 */
[----:B------:R-:W-:Y:S02]  /*5870*/  ISETP.NE.U32.OR P5, PT, R0, 0x1, !P1 ;  /* 0x000000010000780c */ /* 0x000fe40004fa5470 */
[----:B------:R-:W-:Y:S02]  /*5880*/  CS2R R62, SRZ ;  /* 0x00000000003e7805 */ /* 0x000fe4000001ff00 */
[----:B------:R-:W-:Y:S02]  /*5890*/  LOP3.LUT P4, R104, R88, 0xff, RZ, 0xc0, !PT ;  /* 0x000000ff58687812 */ /* 0x000fe4000788c0ff */
[----:B------:R-:W-:Y:S02]  /*58a0*/  CS2R R60, SRZ ;  /* 0x00000000003c7805 */ /* 0x000fe4000001ff00 */
[----:B------:R-:W-:Y:S02]  /*58b0*/  SEL R2, RZ, 0xffffffff, P3 ;  /* 0xffffffffff027807 */ /* 0x000fe40001800000 */
[----:B------:R-:W-:Y:S02]  /*58c0*/  CS2R R58, SRZ ;  /* 0x00000000003a7805 */ /* 0x000fe4000001ff00 */
[----:B------:R-:W-:Y:S02]  /*58d0*/  P2R R107, PR, RZ, 0x20 ;  /* 0x00000020ff6b7803 */ /* 0x000fe40000000000 */
[----:B------:R-:W-:Y:S02]  /*58e0*/  CS2R R56, SRZ ;  /* 0x0000000000387805 */ /* 0x000fe4000001ff00 */
[----:B------:R-:W-:Y:S02]  /*58f0*/  @P2 SEL R2, R3, R2, !P4 ;  /* 0x0000000203022207 */ /* 0x000fe40006000000 */
[----:B------:R-:W-:Y:S02]  /*5900*/  @P5 SHF.L.U32 R0, R97, 0x1f, RZ ;  /* 0x0000001f61005819 */ /* 0x000fe400000006ff */
[----:B------:R-:W-:Y:S02]  /*5910*/  LOP3.LUT R2, R2, 0x1, RZ, 0xc0, !PT ;  /* 0x0000000102027812 */ /* 0x000fe400078ec0ff */
[----:B------:R1:W3:Y:S02]  /*5920*/  @P5 SYNCS.PHASECHK.TRANS64.TRYWAIT P1, [UR48+0x60], R0 ;  /* 0x00006000ff0055a7 */ /* 0x0002e40008021130 */
[----:B------:R-:W-:Y:S04]  /*5930*/  ISETP.NE.U32.AND P2, PT, R2, 0x1, PT ;  /* 0x000000010200780c */ /* 0x000fe80003f45070 */
[----:B------:R-:W-:Y:S02]  /*5940*/  P2R R67, PR, RZ, 0x4 ;  /* 0x00000004ff437803 */ /* 0x000fe40000000000 */
[----:B-1----:R-:W-:Y:S04]  /*5950*/  SHF.L.U32 R0, R96, 0x1f, RZ ;  /* 0x0000001f60007819 */ /* 0x002fe800000006ff */
[----:B------:R1:W4:Y:S01]  /*5960*/  SYNCS.PHASECHK.TRANS64.TRYWAIT P0, [R64+URZ+0xd0], R0 ;  /* 0x0000d000400075a7 */ /* 0x00032200080011ff */
[----:B---3--:R-:W-:Y:S01]  /*5970*/  @P5 SEL R66, RZ, 0x1, !P1 ;  /* 0x00000001ff425807 */ /* 0x008fe20004800000 */
[----:B-1----:R-:W-:Y:S06]  /*5980*/  @!P5 BRA `(.L_x_93) ;  /* 0x000000000058d947 */ /* 0x002fec0003800000 */
[----:B------:R-:W-:Y:S01]  /*5990*/  IMAD.MOV.U32 R79, RZ, RZ, RZ ;  /* 0x000000ffff4f7224 */ /* 0x000fe200078e00ff */
[----:B------:R-:W-:Y:S01]  /*59a0*/  ISETP.NE.AND P1, PT, R66, RZ, PT ;  /* 0x000000ff4200720c */ /* 0x000fe20003f25270 */
[----:B------:R-:W-:Y:S01]  /*59b0*/  BSSY B0, `(.L_x_94) ;  /* 0x000000c000007945 */ /* 0x000fe20003800000 */
[----:B------:R-:W-:Y:S02]  /*59c0*/  CS2R R58, SRZ ;  /* 0x00000000003a7805 */ /* 0x000fe4000001ff00 */
[----:B------:R-:W-:Y:S02]  /*59d0*/  CS2R R56, SRZ ;  /* 0x0000000000387805 */ /* 0x000fe4000001ff00 */
[----:B------:R-:W-:Y:S02]  /*59e0*/  CS2R R62, SRZ ;  /* 0x00000000003e7805 */ /* 0x000fe4000001ff00 */
[----:B------:R-:W-:Y:S02]  /*59f0*/  CS2R R60, SRZ ;  /* 0x00000000003c7805 */ /* 0x000fe4000001ff00 */
[----:B------:R-:W-:Y:S02]  /*5a00*/  CS2R R70, SRZ ;  /* 0x0000000000467805 */ /* 0x000fe4000001ff00 */
[----:B------:R-:W-:Y:S02]  /*5a10*/  CS2R R68, SRZ ;  /* 0x0000000000447805 */ /* 0x000fe4000001ff00 */
[----:B------:R-:W-:Y:S01]  /*5a20*/  CS2R R76, SRZ ;  /* 0x00000000004c7805 */ /* 0x000fe2000001ff00 */
[----:B------:R-:W-:Y:S06]  /*5a30*/  @P1 BRA `(.L_x_95) ;  /* 0x00000000000c1947 */ /* 0x000fec0003800000 */
[----:B------:R-:W-:Y:S04]  /*5a40*/  SHF.L.U32 R3, R97, 0x1f, RZ ;  /* 0x0000001f61037819 */ /* 0x000fe800000006ff */
[----:B------:R-:W1:Y:S02]  /*5a50*/  SYNCS.PHASECHK.TRANS64.TRYWAIT P1, [UR48+0x60], R3 ;  /* 0x00006003ff0075a7 */ /* 0x000e640008021130 */
[----:B-1----:R-:W-:Y:S05]  /*5a60*/  @!P1 BRA `(.L_x_96) ;  /* 0x0000003c00949947 */ /* 0x002fea0003800000 */
.L_x_95:
[----:B------:R-:W-:Y:S05]  /*5a70*/  BSYNC B0 ;  /* 0x0000000000007941 */ /* 0x000fea0003800000 */
.L_x_94:
[----:B------:R-:W-:Y:S01]  /*5a80*/  ISETP.NE.AND P1, PT, R67, RZ, PT ;  /* 0x000000ff4300720c */ /* 0x000fe20003f25270 */
[----:B------:R-:W-:Y:S11]  /*5a90*/  HFMA2 R65, -RZ, RZ, 0, 5.9604644775390625e-08 ;  /* 0x00000001ff417431 */ /* 0x000ff600000001ff */
[----:B------:R-:W-:Y:S01]  /*5aa0*/  @!UPT UIADD3 URZ, UPT, UPT, URZ, URZ, URZ ;  /* 0x000000fffffff290 */ /* 0x000fe2000fffe0ff */
[----:B------:R3:W1:Y:S04]  /*5ab0*/  @P1 LDS.128 R56, [R100] ;  /* 0x0000000064381984 */ /* 0x0006680000000c00 */
[----:B------:R3:W1:Y:S04]  /*5ac0*/  @P1 LDS.128 R60, [R99+0x10] ;  /* 0x00001000633c1984 */ /* 0x0006680000000c00 */
[----:B------:R3:W1:Y:S04]  /*5ad0*/  @P1 LDS.128 R68, [R98+0x20] ;  /* 0x0000200062441984 */ /* 0x0006680000000c00 */
[----:B------:R3:W1:Y:S02]  /*5ae0*/  @P1 LDS.128 R76, [R106+0x30] ;  /* 0x000030006a4c1984 */ /* 0x0006640000000c00 */
.L_x_93:
[----:B------:R-:W-:Y:S05]  /*5af0*/  BSYNC B1 ;  /* 0x0000000000017941 */ /* 0x000fea0003800000 */
.L_x_92:
[----:B-1----:R-:W-:Y:S04]  /*5b00*/  SHF.R.U32.HI R2, RZ, 0x15, R48 ;  /* 0x00000015ff027819 */ /* 0x002fe80000011630 */
[----:B------:R-:W-:Y:S01]  /*5b10*/  LOP3.LUT P1, RZ, R2, 0x3, R92, 0x48, !PT ;  /* 0x0000000302ff7812 */ /* 0x000fe2000782485c */
[----:B------:R-:W-:Y:S01]  /*5b20*/  @!UPT UIADD3 URZ, UPT, UPT, URZ, URZ, URZ ;  /* 0x000000fffffff290 */ /* 0x000fe2000fffe0ff */
[----:B----4-:R-:W-:Y:S11]  /*5b30*/  @P0 BRA `(.L_x_97) ;  /* 0x0000000000080947 */ /* 0x010ff60003800000 */
[----:B------:R-:W1:Y:S02]  /*5b40*/  SYNCS.PHASECHK.TRANS64.TRYWAIT P0, [R64+URZ+0xd0], R0 ;  /* 0x0000d000400075a7 */ /* 0x000e6400080011ff */
[----:B-1----:R-:W-:Y:S05]  /*5b50*/  @!P0 BRA `(.L_x_98) ;  /* 0x0000003c00708947 */ /* 0x002fea0003800000 */
.L_x_97:
[----:B------:R-:W-:Y:S05]  /*5b60*/  @!P1 BRA `(.L_x_99) ;  /* 0x0000000000409947 */ /* 0x000fea0003800000 */
[----:B------:R-:W4:Y:S01]  /*5b70*/  LDCU.64 UR8, c[0x4][0x70] ;  /* 0x01000e00ff0877ac */ /* 0x000f220008000a00 */
[----:B------:R-:W-:Y:S01]  /*5b80*/  MOV R3, 0x0 ;  /* 0x0000000000037802 */ /* 0x000fe20000000f00 */
[----:B------:R-:W-:Y:S02]  /*5b90*/  HFMA2 R12, -RZ, RZ, 0, 5.9604644775390625e-08 ;  /* 0x00000001ff0c7431 */ /* 0x000fe400000001ff */
[----:B------:R-:W-:Y:S02]  /*5ba0*/  IMAD.MOV.U32 R8, RZ, RZ, 0x192 ;  /* 0x00000192ff087424 */ /* 0x000fe400078e00ff */
[----:B------:R-:W-:Y:S01]  /*5bb0*/  IMAD.MOV.U32 R13, RZ, RZ, RZ ;  /* 0x000000ffff0d7224 */ /* 0x000fe200078e00ff */
[----:B------:R-:W5:Y:S01]  /*5bc0*/  LDCU.64 UR6, c[0x4][0x78] ;  /* 0x01000f00ff0677ac */ /* 0x000f620008000a00 */
[----:B------:R-:W1:Y:S01]  /*5bd0*/  LDC.64 R2, c[0x4][R3] ;  /* 0x0100000003027b82 */ /* 0x000e620000000a00 */
[----:B------:R-:W2:Y:S01]  /*5be0*/  LDCU.64 UR4, c[0x4][0x10] ;  /* 0x01000200ff0477ac */ /* 0x000ea20008000a00 */
[----:B----4-:R-:W-:Y:S01]  /*5bf0*/  MOV R5, UR9 ;  /* 0x0000000900057c02 */ /* 0x010fe20008000f00 */
[----:B------:R-:W-:Y:S01]  /*5c00*/  IMAD.U32 R4, RZ, RZ, UR8 ;  /* 0x00000008ff047e24 */ /* 0x000fe2000f8e00ff */
[----:B-----5:R-:W-:Y:S01]  /*5c10*/  MOV R7, UR7 ;  /* 0x0000000700077c02 */ /* 0x020fe20008000f00 */
[----:B------:R-:W-:Y:S01]  /*5c20*/  IMAD.U32 R6, RZ, RZ, UR6 ;  /* 0x00000006ff067e24 */ /* 0x000fe2000f8e00ff */
[----:B--2---:R-:W-:Y:S01]  /*5c30*/  MOV R11, UR5 ;  /* 0x00000005000b7c02 */ /* 0x004fe20008000f00 */
[----:B------:R-:W-:Y:S02]  /*5c40*/  IMAD.U32 R10, RZ, RZ, UR4 ;  /* 0x00000004ff0a7e24 */ /* 0x000fe4000f8e00ff */
[----:B------:R-:W-:Y:S07]  /*5c50*/  LEPC R20, `(.L_x_99) ;  /* 0x000000001014794e */ /* 0x000fee0000000000 */
[----:B-1-3--:R-:W-:Y:S05]  /*5c60*/  CALL.ABS.NOINC R2 ;  /* 0x0000000002007343 */ /* 0x00afea0003c00000 */
.L_x_99:
[----:B------:R-:W-:Y:S01]  /*5c70*/  SHF.L.U32 R50, R56, 0x10, RZ ;  /* 0x0000001038327819 */ /* 0x000fe200000006ff */
[----:B------:R-:W-:Y:S05]  /*5c80*/  WARPSYNC.ALL ;  /* 0x0000000000007948 */ /* 0x000fea0003800000 */
[----:B------:R-:W-:Y:S01]  /*5c90*/  R2UR UR4, R48 ;  /* 0x00000000300472ca */ /* 0x000fe200000e0000 */
[----:B------:R-:W-:Y:S01]  /*5ca0*/  BSSY.RECONVERGENT B0, `(.L_x_100) ;  /* 0x0000088000007945 */ /* 0x000fe20003800200 */
[----:B------:R-:W-:Y:S02]  /*5cb0*/  LOP3.LUT R51, R56, 0xffff0000, RZ, 0xc0, !PT ;  /* 0xffff000038337812 */ /* 0x000fe400078ec0ff */
[----:B------:R-:W-:Y:S02]  /*5cc0*/  SHF.L.U32 R52, R57, 0x10, RZ ;  /* 0x0000001039347819 */ /* 0x000fe400000006ff */
[----:B------:R-:W-:Y:S07]  /*5cd0*/  ISETP.NE.AND P0, PT, R102, RZ, PT ;  /* 0x000000ff6600720c */ /* 0x000fee0003f05270 */
[----:B------:R-:W1:Y:S02]  /*5ce0*/  LDTM.x32 R4, tmem[UR4] ;  /* 0x00000004000479ee */ /* 0x000e6400082c0000 */
[C---:B-12---:R-:W-:Y:S01]  /*5cf0*/  FMUL R0, R47.reuse, R4 ;  /* 0x000000042f007220 */ /* 0x046fe20000400000 */
[C---:B------:R-:W-:Y:S01]  /*5d00*/  FMUL R2, R47.reuse, R5 ;  /* 0x000000052f027220 */ /* 0x040fe20000400000 */
[C---:B------:R-:W-:Y:S01]  /*5d10*/  FMUL R4, R47.reuse, R8 ;  /* 0x000000082f047220 */ /* 0x040fe20000400000 */
[C---:B------:R-:W-:Y:S01]  /*5d20*/  FMUL R3, R47.reuse, R6 ;  /* 0x000000062f037220 */ /* 0x040fe20000400000 */
[C---:B------:R-:W-:Y:S01]  /*5d30*/  FMUL R5, R47.reuse, R9 ;  /* 0x000000092f057220 */ /* 0x040fe20000400000 */
[C---:B------:R-:W-:Y:S01]  /*5d40*/  FMUL R8, R47.reuse, R12 ;  /* 0x0000000c2f087220 */ /* 0x040fe20000400000 */
[C---:B------:R-:W-:Y:S01]  /*5d50*/  FMUL R6, R47.reuse, R10 ;  /* 0x0000000a2f067220 */ /* 0x040fe20000400000 */
[C---:B------:R-:W-:Y:S01]  /*5d60*/  FMUL R9, R47.reuse, R13 ;  /* 0x0000000d2f097220 */ /* 0x040fe20000400000 */
[----:B------:R-:W-:Y:S01]  /*5d70*/  FMUL R12, R47, R16 ;  /* 0x000000102f0c7220 */ /* 0x000fe20000400000 */
[----:B------:R-:W-:Y:S01]  /*5d80*/  FFMA R0, R49, R50, R0 ;  /* 0x0000003231007223 */ /* 0x000fe20000000000 */
[C---:B------:R-:W-:Y:S01]  /*5d90*/  FMUL R10, R47.reuse, R14 ;  /* 0x0000000e2f0a7220 */ /* 0x040fe20000400000 */
[C---:B------:R-:W-:Y:S01]  /*5da0*/  FMUL R13, R47.reuse, R17 ;  /* 0x000000112f0d7220 */ /* 0x040fe20000400000 */
[----:B------:R-:W-:Y:S01]  /*5db0*/  FMUL R16, R47, R20 ;  /* 0x000000142f107220 */ /* 0x000fe20000400000 */
[----:B------:R-:W-:Y:S01]  /*5dc0*/  FFMA R2, R49, R51, R2 ;  /* 0x0000003331027223 */ /* 0x000fe20000000002 */
[C---:B------:R-:W-:Y:S01]  /*5dd0*/  FMUL R14, R47.reuse, R18 ;  /* 0x000000122f0e7220 */ /* 0x040fe20000400000 */
        /* <DEDUP_REMOVED lines=8> */
[----:B------:R-:W-:Y:S01]  /*5e60*/  LOP3.LUT R32, R57, 0xffff0000, RZ, 0xc0, !PT ;  /* 0xffff000039207812 */ /* 0x000fe200078ec0ff */
[C---:B------:R-:W-:Y:S01]  /*5e70*/  FMUL R26, R47.reuse, R30 ;  /* 0x0000001e2f1a7220 */ /* 0x040fe20000400000 */
[----:B------:R-:W-:Y:S01]  /*5e80*/  FMUL R29, R47, R33 ;  /* 0x000000212f1d7220 */ /* 0x000fe20000400000 */
[----:B------:R-:W-:Y:S01]  /*5e90*/  SHF.L.U32 R33, R58, 0x10, RZ ;  /* 0x000000103a217819 */ /* 0x000fe200000006ff */
[----:B------:R-:W-:Y:S01]  /*5ea0*/  FFMA R3, R49, R52, R3 ;  /* 0x0000003431037223 */ /* 0x000fe20000000003 */
[----:B------:R-:W-:Y:S01]  /*5eb0*/  F2FP.BF16.F32.PACK_AB R52, R2, R0 ;  /* 0x000000000234723e */ /* 0x000fe200000010ff */
[----:B------:R-:W-:Y:S01]  /*5ec0*/  FMUL R7, R47, R7 ;  /* 0x000000072f077220 */ /* 0x000fe20000400000 */
[----:B------:R-:W-:Y:S01]  /*5ed0*/  SHF.L.U32 R0, R59, 0x10, RZ ;  /* 0x000000103b007819 */ /* 0x000fe200000006ff */
[----:B------:R-:W-:Y:S01]  /*5ee0*/  FMUL R30, R47, R34 ;  /* 0x000000222f1e7220 */ /* 0x000fe20000400000 */
[----:B------:R-:W-:Y:S01]  /*5ef0*/  LOP3.LUT R34, R58, 0xffff0000, RZ, 0xc0, !PT ;  /* 0xffff00003a227812 */ /* 0x000fe200078ec0ff */
[----:B------:R-:W-:Y:S01]  /*5f00*/  FFMA R7, R49, R32, R7 ;  /* 0x0000002031077223 */ /* 0x000fe20000000007 */
[----:B------:R-:W-:Y:S01]  /*5f10*/  LOP3.LUT R2, R59, 0xffff0000, RZ, 0xc0, !PT ;  /* 0xffff00003b027812 */ /* 0x000fe200078ec0ff */
[----:B------:R-:W-:Y:S01]  /*5f20*/  FFMA R4, R49, R33, R4 ;  /* 0x0000002131047223 */ /* 0x000fe20000000004 */
[----:B------:R-:W-:Y:S01]  /*5f30*/  FMUL R11, R47, R11 ;  /* 0x0000000b2f0b7220 */ /* 0x000fe20000400000 */
[----:B------:R-:W-:Y:S01]  /*5f40*/  FFMA R5, R49, R34, R5 ;  /* 0x0000002231057223 */ /* 0x000fe20000000005 */
[----:B------:R-:W-:Y:S01]  /*5f50*/  F2FP.BF16.F32.PACK_AB R53, R7, R3 ;  /* 0x000000030735723e */ /* 0x000fe200000010ff */
[C---:B------:R-:W-:Y:S01]  /*5f60*/  FFMA R6, R49.reuse, R0, R6 ;  /* 0x0000000031067223 */ /* 0x040fe20000000006 */
[C---:B------:R-:W-:Y:S01]  /*5f70*/  SHF.L.U32 R0, R60.reuse, 0x10, RZ ;  /* 0x000000103c007819 */ /* 0x040fe200000006ff */
[----:B------:R-:W-:Y:S01]  /*5f80*/  FFMA R11, R49, R2, R11 ;  /* 0x00000002310b7223 */ /* 0x000fe2000000000b */
[----:B------:R-:W-:Y:S01]  /*5f90*/  LOP3.LUT R2, R60, 0xffff0000, RZ, 0xc0, !PT ;  /* 0xffff00003c027812 */ /* 0x000fe200078ec0ff */
[----:B------:R-:W-:Y:S01]  /*5fa0*/  FMUL R15, R47, R15 ;  /* 0x0000000f2f0f7220 */ /* 0x000fe20000400000 */
[----:B------:R-:W-:Y:S01]  /*5fb0*/  SHF.L.U32 R3, R61, 0x10, RZ ;  /* 0x000000103d037819 */ /* 0x000fe200000006ff */
[----:B------:R-:W-:Y:S01]  /*5fc0*/  FFMA R8, R49, R0, R8 ;  /* 0x0000000031087223 */ /* 0x000fe20000000008 */
[----:B------:R-:W-:Y:S01]  /*5fd0*/  LOP3.LUT R0, R61, 0xffff0000, RZ, 0xc0, !PT ;  /* 0xffff00003d007812 */ /* 0x000fe200078ec0ff */
[C---:B------:R-:W-:Y:S01]  /*5fe0*/  FFMA R9, R49.reuse, R2, R9 ;  /* 0x0000000231097223 */ /* 0x040fe20000000009 */
[C---:B------:R-:W-:Y:S01]  /*5ff0*/  SHF.L.U32 R2, R62.reuse, 0x10, RZ ;  /* 0x000000103e027819 */ /* 0x040fe200000006ff */
[----:B------:R-:W-:Y:S01]  /*6000*/  FFMA R10, R49, R3, R10 ;  /* 0x00000003310a7223 */ /* 0x000fe2000000000a */
[----:B------:R-:W-:Y:S01]  /*6010*/  SHF.L.U32 R3, R63, 0x10, RZ ;  /* 0x000000103f037819 */ /* 0x000fe200000006ff */
[C---:B------:R-:W-:Y:S01]  /*6020*/  FFMA R15, R49.reuse, R0, R15 ;  /* 0x00000000310f7223 */ /* 0x040fe2000000000f */
[----:B------:R-:W-:Y:S01]  /*6030*/  LOP3.LUT R0, R62, 0xffff0000, RZ, 0xc0, !PT ;  /* 0xffff00003e007812 */ /* 0x000fe200078ec0ff */
[----:B------:R-:W-:Y:S01]  /*6040*/  FFMA R12, R49, R2, R12 ;  /* 0x00000002310c7223 */ /* 0x000fe2000000000c */
[C---:B------:R-:W-:Y:S01]  /*6050*/  SHF.L.U32 R2, R68.reuse, 0x10, RZ ;  /* 0x0000001044027819 */ /* 0x040fe200000006ff */
[----:B------:R-:W-:Y:S01]  /*6060*/  FMUL R19, R47, R19 ;  /* 0x000000132f137220 */ /* 0x000fe20000400000 */
[----:B------:R-:W-:Y:S01]  /*6070*/  F2FP.BF16.F32.PACK_AB R54, R5, R4 ;  /* 0x000000040536723e */ /* 0x000fe200000010ff */
[----:B------:R-:W-:Y:S01]  /*6080*/  FFMA R13, R49, R0, R13 ;  /* 0x00000000310d7223 */ /* 0x000fe2000000000d */
[----:B------:R-:W-:Y:S01]  /*6090*/  LOP3.LUT R0, R63, 0xffff0000, RZ, 0xc0, !PT ;  /* 0xffff00003f007812 */ /* 0x000fe200078ec0ff */
[----:B------:R-:W-:Y:S01]  /*60a0*/  FFMA R14, R49, R3, R14 ;  /* 0x00000003310e7223 */ /* 0x000fe2000000000e */
[----:B------:R-:W-:Y:S01]  /*60b0*/  LOP3.LUT R3, R68, 0xffff0000, RZ, 0xc0, !PT ;  /* 0xffff000044037812 */ /* 0x000fe200078ec0ff */
[----:B------:R-:W-:Y:S01]  /*60c0*/  FMUL R23, R47, R23 ;  /* 0x000000172f177220 */ /* 0x000fe20000400000 */
[----:B------:R-:W-:Y:S01]  /*60d0*/  F2FP.BF16.F32.PACK_AB R55, R11, R6 ;  /* 0x000000060b37723e */ /* 0x000fe200000010ff */
[----:B------:R-:W-:Y:S01]  /*60e0*/  FFMA R19, R49, R0, R19 ;  /* 0x0000000031137223 */ /* 0x000fe20000000013 */
[----:B------:R-:W-:Y:S01]  /*60f0*/  SHF.L.U32 R0, R69, 0x10, RZ ;  /* 0x0000001045007819 */ /* 0x000fe200000006ff */
[----:B------:R-:W-:Y:S01]  /*6100*/  FFMA R16, R49, R2, R16 ;  /* 0x0000000231107223 */ /* 0x000fe20000000010 */
[----:B------:R-:W-:Y:S01]  /*6110*/  LOP3.LUT R2, R69, 0xffff0000, RZ, 0xc0, !PT ;  /* 0xffff000045027812 */ /* 0x000fe200078ec0ff */
[----:B------:R-:W-:Y:S01]  /*6120*/  FFMA R17, R49, R3, R17 ;  /* 0x0000000331117223 */ /* 0x000fe20000000011 */
[----:B------:R-:W-:Y:S01]  /*6130*/  SHF.L.U32 R3, R71, 0x10, RZ ;  /* 0x0000001047037819 */ /* 0x000fe200000006ff */
[----:B------:R-:W-:Y:S01]  /*6140*/  FFMA R18, R49, R0, R18 ;  /* 0x0000000031127223 */ /* 0x000fe20000000012 */
[C---:B------:R-:W-:Y:S01]  /*6150*/  SHF.L.U32 R0, R70.reuse, 0x10, RZ ;  /* 0x0000001046007819 */ /* 0x040fe200000006ff */
[----:B------:R1:W-:Y:S01]  /*6160*/  STS.128 [R100], R52 ;  /* 0x0000003464007388 */ /* 0x0003e20000000c00 */
[----:B------:R-:W-:Y:S01]  /*6170*/  F2FP.BF16.F32.PACK_AB R8, R9, R8 ;  /* 0x000000080908723e */ /* 0x000fe200000010ff */
[C---:B------:R-:W-:Y:S01]  /*6180*/  FFMA R23, R49.reuse, R2, R23 ;  /* 0x0000000231177223 */ /* 0x040fe20000000017 */
[----:B------:R-:W-:Y:S01]  /*6190*/  LOP3.LUT R2, R70, 0xffff0000, RZ, 0xc0, !PT ;  /* 0xffff000046027812 */ /* 0x000fe200078ec0ff */
[----:B------:R-:W-:Y:S01]  /*61a0*/  FFMA R20, R49, R0, R20 ;  /* 0x0000000031147223 */ /* 0x000fe20000000014 */
[----:B------:R-:W-:Y:S01]  /*61b0*/  LOP3.LUT R0, R71, 0xffff0000, RZ, 0xc0, !PT ;  /* 0xffff000047007812 */ /* 0x000fe200078ec0ff */
[----:B------:R-:W-:Y:S01]  /*61c0*/  FMUL R27, R47, R27 ;  /* 0x0000001b2f1b7220 */ /* 0x000fe20000400000 */
[----:B------:R-:W-:Y:S01]  /*61d0*/  F2FP.BF16.F32.PACK_AB R9, R15, R10 ;  /* 0x0000000a0f09723e */ /* 0x000fe200000010ff */
[C---:B------:R-:W-:Y:S01]  /*61e0*/  FFMA R21, R49.reuse, R2, R21 ;  /* 0x0000000231157223 */ /* 0x040fe20000000015 */
[C---:B------:R-:W-:Y:S01]  /*61f0*/  FFMA R22, R49.reuse, R3, R22 ;  /* 0x0000000331167223 */ /* 0x040fe20000000016 */
[----:B------:R-:W-:Y:S01]  /*6200*/  FFMA R27, R49, R0, R27 ;  /* 0x00000000311b7223 */ /* 0x000fe2000000001b */
[C---:B------:R-:W-:Y:S01]  /*6210*/  SHF.L.U32 R2, R76.reuse, 0x10, RZ ;  /* 0x000000104c027819 */ /* 0x040fe200000006ff */
[C---:B------:R-:W-:Y:S01]  /*6220*/  FMUL R31, R47.reuse, R31 ;  /* 0x0000001f2f1f7220 */ /* 0x040fe20000400000 */
[----:B------:R-:W-:Y:S01]  /*6230*/  LOP3.LUT R0, R76, 0xffff0000, RZ, 0xc0, !PT ;  /* 0xffff00004c007812 */ /* 0x000fe200078ec0ff */
[----:B------:R-:W-:Y:S01]  /*6240*/  FMUL R35, R47, R35 ;  /* 0x000000232f237220 */ /* 0x000fe20000400000 */
[----:B------:R-:W-:Y:S01]  /*6250*/  SHF.L.U32 R3, R77, 0x10, RZ ;  /* 0x000000104d037819 */ /* 0x000fe200000006ff */
[----:B------:R-:W-:Y:S01]  /*6260*/  FFMA R24, R49, R2, R24 ;  /* 0x0000000231187223 */ /* 0x000fe20000000018 */
[----:B------:R-:W-:Y:S01]  /*6270*/  F2FP.BF16.F32.PACK_AB R10, R13, R12 ;  /* 0x0000000c0d0a723e */ /* 0x000fe200000010ff */
[----:B------:R-:W-:Y:S01]  /*6280*/  FFMA R25, R49, R0, R25 ;  /* 0x0000000031197223 */ /* 0x000fe20000000019 */
[----:B------:R-:W-:Y:S01]  /*6290*/  F2FP.BF16.F32.PACK_AB R11, R19, R14 ;  /* 0x0000000e130b723e */ /* 0x000fe200000010ff */
[----:B------:R-:W-:Y:S01]  /*62a0*/  FFMA R26, R49, R3, R26 ;  /* 0x00000003311a7223 */ /* 0x000fe2000000001a */
[----:B------:R-:W-:Y:S02]  /*62b0*/  LOP3.LUT R0, R77, 0xffff0000, RZ, 0xc0, !PT ;  /* 0xffff00004d007812 */ /* 0x000fe400078ec0ff */
[C---:B------:R-:W-:Y:S01]  /*62c0*/  SHF.L.U32 R2, R78.reuse, 0x10, RZ ;  /* 0x000000104e027819 */ /* 0x040fe200000006ff */
[----:B------:R1:W-:Y:S01]  /*62d0*/  STS.128 [R99+0x10], R8 ;  /* 0x0000100863007388 */ /* 0x0003e20000000c00 */
[----:B------:R-:W-:Y:S01]  /*62e0*/  LOP3.LUT R3, R78, 0xffff0000, RZ, 0xc0, !PT ;  /* 0xffff00004e037812 */ /* 0x000fe200078ec0ff */
[----:B------:R-:W-:Y:S01]  /*62f0*/  FFMA R31, R49, R0, R31 ;  /* 0x00000000311f7223 */ /* 0x000fe2000000001f */
[----:B------:R-:W-:Y:S01]  /*6300*/  SHF.L.U32 R4, R79, 0x10, RZ ;  /* 0x000000104f047819 */ /* 0x000fe200000006ff */
[----:B------:R-:W-:Y:S01]  /*6310*/  FFMA R28, R49, R2, R28 ;  /* 0x00000002311c7223 */ /* 0x000fe2000000001c */
[----:B------:R-:W-:Y:S01]  /*6320*/  F2FP.BF16.F32.PACK_AB R16, R17, R16 ;  /* 0x000000101110723e */ /* 0x000fe200000010ff */
[----:B------:R-:W-:Y:S01]  /*6330*/  FFMA R29, R49, R3, R29 ;  /* 0x00000003311d7223 */ /* 0x000fe2000000001d */
[----:B------:R-:W-:Y:S01]  /*6340*/  LOP3.LUT R5, R79, 0xffff0000, RZ, 0xc0, !PT ;  /* 0xffff00004f057812 */ /* 0x000fe200078ec0ff */
[----:B------:R-:W-:Y:S01]  /*6350*/  FFMA R30, R49, R4, R30 ;  /* 0x00000004311e7223 */ /* 0x000fe2000000001e */
[----:B------:R-:W-:Y:S02]  /*6360*/  F2FP.BF16.F32.PACK_AB R17, R23, R18 ;  /* 0x000000121711723e */ /* 0x000fe400000010ff */
[----:B------:R-:W-:Y:S01]  /*6370*/  F2FP.BF16.F32.PACK_AB R18, R21, R20 ;  /* 0x000000141512723e */ /* 0x000fe200000010ff */
[----:B------:R-:W-:Y:S01]  /*6380*/  FFMA R35, R49, R5, R35 ;  /* 0x0000000531237223 */ /* 0x000fe20000000023 */
[----:B------:R-:W-:Y:S02]  /*6390*/  F2FP.BF16.F32.PACK_AB R19, R27, R22 ;  /* 0x000000161b13723e */ /* 0x000fe400000010ff */
[----:B------:R-:W-:Y:S02]  /*63a0*/  F2FP.BF16.F32.PACK_AB R24, R25, R24 ;  /* 0x000000181918723e */ /* 0x000fe400000010ff */
[----:B------:R-:W-:Y:S01]  /*63b0*/  F2FP.BF16.F32.PACK_AB R25, R31, R26 ;  /* 0x0000001a1f19723e */ /* 0x000fe200000010ff */
[----:B------:R1:W-:Y:S01]  /*63c0*/  STS.128 [R98+0x20], R16 ;  /* 0x0000201062007388 */ /* 0x0003e20000000c00 */
[----:B------:R-:W-:Y:S02]  /*63d0*/  F2FP.BF16.F32.PACK_AB R26, R29, R28 ;  /* 0x0000001c1d1a723e */ /* 0x000fe400000010ff */
[----:B------:R-:W-:Y:S05]  /*63e0*/  F2FP.BF16.F32.PACK_AB R27, R35, R30 ;  /* 0x0000001e231b723e */ /* 0x000fea00000010ff */
[----:B------:R1:W-:Y:S01]  /*63f0*/  STS.128 [R106+0x30], R24 ;  /* 0x000030186a007388 */ /* 0x0003e20000000c00 */
[----:B------:R-:W-:Y:S01]  /*6400*/  @!PT LDS RZ, [RZ] ;  /* 0x00000000fffff984 */ /* 0x000fe20000000800 */
[----:B------:R-:W-:Y:S01]  /*6410*/  @!PT LDS RZ, [RZ] ;  /* 0x00000000fffff984 */ /* 0x000fe20000000800 */
[----:B------:R-:W-:Y:S01]  /*6420*/  @!PT LDS RZ, [RZ] ;  /* 0x00000000fffff984 */ /* 0x000fe20000000800 */
[----:B------:R-:W-:Y:S01]  /*6430*/  @!PT LDS RZ, [RZ] ;  /* 0x00000000fffff984 */ /* 0x000fe20000000800 */
[----:B------:R2:W-:Y:S07]  /*6440*/  MEMBAR.ALL.CTA ;  /* 0x0000000000007992 */ /* 0x0005ee0000008000 */
[----:B--2---:R-:W2:Y:S02]  /*6450*/  FENCE.VIEW.ASYNC.S ;  /* 0x00000000000073c6 */ /* 0x004ea40000000000 */
[----:B--2---:R-:W-:Y:S06]  /*6460*/  BAR.SYNC.DEFER_BLOCKING 0x1, 0x80 ;  /* 0x0042000000007b1d */ /* 0x004fec0000010000 */
[----:B------:R-:W-:Y:S05]  /*6470*/  @P0 BRA `(.L_x_101) ;  /* 0x0000000000280947 */ /* 0x000fea0003800000 */
[----:B------:R-:W-:Y:S02]  /*6480*/  UIADD3 UR4, UPT, UPT, UR48, 0x200, URZ ;  /* 0x0000020030047890 */ /* 0x000fe4000fffe0ff */
[----:B------:R-:W-:Y:S01]  /*6490*/  UIADD3 UR6, UP0, UPT, UR52, 0x680, URZ ;  /* 0x0000068034067890 */ /* 0x000fe2000ff1e0ff */
[----:B------:R-:W-:Y:S03]  /*64a0*/  UMOV UR43, UR36 ;  /* 0x00000024002b7c82 */ /* 0x000fe60008000000 */
[----:B------:R-:W-:Y:S01]  /*64b0*/  MOV R93, UR4 ;  /* 0x00000004005d7c02 */ /* 0x000fe20008000f00 */
[----:B------:R-:W-:Y:S03]  /*64c0*/  UIADD3.X UR7, UPT, UPT, URZ, UR53, URZ, UP0, !UPT ;  /* 0x00000035ff077290 */ /* 0x000fe600087fe4ff */
[----:B------:R-:W-:Y:S11]  /*64d0*/  R2UR UR40, R93 ;  /* 0x000000005d2872ca */ /* 0x000ff600000e0000 */
[----:B------:R-:W-:Y:S02]  /*64e0*/  @!UPT UIADD3 URZ, UPT, UPT, URZ, URZ, URZ ;  /* 0x000000fffffff290 */ /* 0x000fe4000fffe0ff */
[----:B------:R2:W-:Y:S01]  /*64f0*/  UTMASTG.3D [UR40], [UR6] ;  /* 0x00000028060073b5 */ /* 0x0005e20008010000 */
[----:B------:R0:W-:Y:S01]  /*6500*/  UTMACMDFLUSH ;  /* 0x00000000000079b7 */ /* 0x0001e20000000000 */
[----:B--2---:R-:W-:Y:S04]  /*6510*/  DEPBAR.LE SB0, 0x1 ;  /* 0x000080400000791a */ /* 0x004fe80000000000 */
.L_x_101:
[----:B------:R-:W-:Y:S05]  /*6520*/  BSYNC.RECONVERGENT B0 ;  /* 0x0000000000007941 */ /* 0x000fea0003800200 */
.L_x_100:
[----:B------:R-:W-:Y:S01]  /*6530*/  BAR.SYNC.DEFER_BLOCKING 0x1, 0x80 ;  /* 0x0042000000007b1d */ /* 0x000fe20000010000 */
[----:B------:R-:W-:Y:S01]  /*6540*/  ISETP.NE.AND P1, PT, R107, RZ, PT ;  /* 0x000000ff6b00720c */ /* 0x000fe20003f25270 */
[----:B------:R-:W-:Y:S01]  /*6550*/  UISETP.NE.AND UP0, UPT, UR49, URZ, UPT ;  /* 0x000000ff3100728c */ /* 0x000fe2000bf05270 */
[----:B------:R-:W-:Y:S11]  /*6560*/  LEA R2, R65, UR48, 0x3 ;  /* 0x0000003041027c11 */ /* 0x000ff6000f8e18ff */
[----:B------:R-:W-:Y:S01]  /*6570*/  @P1 SHF.L.U32 R3, R97, 0x1f, RZ ;  /* 0x0000001f61031819 */ /* 0x000fe200000006ff */
[----:B------:R-:W-:Y:S06]  /*6580*/  BRA.U !UP0, `(.L_x_102) ;  /* 0x0000000108247547 */ /* 0x000fec000b800000 */
[----:B------:R-:W-:Y:S01]  /*6590*/  IMAD.U32 R4, RZ, RZ, UR51 ;  /* 0x00000033ff047e24 */ /* 0x000fe2000f8e00ff */
[----:B------:R-:W-:Y:S01]  /*65a0*/  MOV R0, UR37 ;  /* 0x0000002500007c02 */ /* 0x000fe20008000f00 */
[----:B------:R-:W-:Y:S03]  /*65b0*/  UIADD3 UR51, UPT, UPT, UR51, 0x1, URZ ;  /* 0x0000000133337890 */ /* 0x000fe6000fffe0ff */
[----:B------:R-:W-:Y:S01]  /*65c0*/  @P1 LEA R4, R4, UR48, 0x3 ;  /* 0x0000003004041c11 */ /* 0x000fe2000f8e18ff */
[----:B------:R-:W-:Y:S04]  /*65d0*/  UISETP.NE.AND UP0, UPT, UR51, 0x4, UPT ;  /* 0x000000043300788c */ /* 0x000fe8000bf05270 */
[----:B------:R-:W-:Y:S01]  /*65e0*/  @P1 VIADD R4, R4, 0x80 ;  /* 0x0000008004041836 */ /* 0x000fe20000000000 */
[----:B------:R-:W-:Y:S04]  /*65f0*/  USEL UR51, UR51, URZ, UP0 ;  /* 0x000000ff33337287 */ /* 0x000fe80008000000 */
[----:B------:R-:W-:Y:S04]  /*6600*/  @P1 PRMT R0, R0, 0x654, R4 ;  /* 0x0000065400001816 */ /* 0x000fe80000000004 */
[----:B------:R2:W-:Y:S04]  /*6610*/  @P1 SYNCS.ARRIVE.TRANS64.RED.A1T0 RZ, [R0+URZ], RZ ;  /* 0x000000ff00ff19a7 */ /* 0x0005e800081004ff */
.L_x_102:
[----:B------:R-:W4:Y:S01]  /*6620*/  @P1 SYNCS.PHASECHK.TRANS64.TRYWAIT P0, [R2+URZ+0x60], R3 ;  /* 0x00006003020015a7 */ /* 0x000f2200080011ff */
[----:B------:R-:W-:Y:S01]  /*6630*/  BSSY B1, `(.L_x_103) ;  /* 0x0000016000017945 */ /* 0x000fe20003800000 */
[----:B----4-:R-:W-:Y:S03]  /*6640*/  @P1 SEL R66, RZ, 0x1, !P0 ;  /* 0x00000001ff421807 */ /* 0x010fe60004000000 */
[----:B------:R-:W-:Y:S05]  /*6650*/  @!P1 BRA `(.L_x_104) ;  /* 0x00000000004c9947 */ /* 0x000fea0003800000 */
[----:B------:R-:W-:Y:S01]  /*6660*/  ISETP.NE.AND P0, PT, R66, RZ, PT ;  /* 0x000000ff4200720c */ /* 0x000fe20003f05270 */
[----:B------:R-:W-:Y:S01]  /*6670*/  BSSY B0, `(.L_x_105) ;  /* 0x000000b000007945 */ /* 0x000fe20003800000 */
[----:B------:R-:W-:Y:S11]  /*6680*/  ISETP.NE.AND P1, PT, R67, RZ, PT ;  /* 0x000000ff4300720c */ /* 0x000ff60003f25270 */
[----:B------:R-:W-:Y:S02]  /*6690*/  @!UPT UIADD3 URZ, UPT, UPT, URZ, URZ, URZ ;  /* 0x000000fffffff290 */ /* 0x000fe4000fffe0ff */
[C---:B------:R-:W-:Y:S01]  /*66a0*/  @P1 IMAD R6, R65.reuse, 0x2000, R100 ;  /* 0x0000200041061824 */ /* 0x040fe200078e0264 */
[C---:B------:R-:W-:Y:S01]  /*66b0*/  @P1 LEA R4, R65.reuse, R98, 0xd ;  /* 0x0000006241041211 */ /* 0x040fe200078e68ff */
[C---:B------:R-:W-:Y:S02]  /*66c0*/  @P1 IMAD R5, R65.reuse, 0x2000, R99 ;  /* 0x0000200041051824 */ /* 0x040fe400078e0263 */
[----:B------:R-:W-:Y:S01]  /*66d0*/  @P1 IMAD R3, R65, 0x2000, R106 ;  /* 0x0000200041031824 */ /* 0x000fe200078e026a */
[----:B------:R-:W-:Y:S06]  /*66e0*/  @P0 BRA `(.L_x_106) ;  /* 0x00000000000c0947 */ /* 0x000fec0003800000 */
[----:B--2---:R-:W-:Y:S04]  /*66f0*/  SHF.L.U32 R0, R97, 0x1f, RZ ;  /* 0x0000001f61007819 */ /* 0x004fe800000006ff */
[----:B------:R-:W2:Y:S02]  /*6700*/  SYNCS.PHASECHK.TRANS64.TRYWAIT P0, [R2+URZ+0x60], R0 ;  /* 0x00006000020075a7 */ /* 0x000ea400080011ff */
[----:B--2---:R-:W-:Y:S05]  /*6710*/  @!P0 BRA `(.L_x_107) ;  /* 0x0000003000948947 */ /* 0x004fea0003800000 */
.L_x_106:
[----:B------:R-:W-:Y:S05]  /*6720*/  BSYNC B0 ;  /* 0x0000000000007941 */ /* 0x000fea0003800000 */
.L_x_105:
[----:B------:R-:W-:Y:S02]  /*6730*/  ISETP.NE.AND P0, PT, R67, RZ, PT ;  /* 0x000000ff4300720c */ /* 0x000fe40003f05270 */
[----:B------:R-:W-:Y:S11]  /*6740*/  IADD3 R65, PT, PT, R65, 0x1, RZ ;  /* 0x0000000141417810 */ /* 0x000ff60007ffe0ff */
[----:B------:R4:W1:Y:S04]  /*6750*/  @P0 LDS.128 R56, [R6] ;  /* 0x0000000006380984 */ /* 0x0008680000000c00 */
[----:B------:R4:W1:Y:S04]  /*6760*/  @P0 LDS.128 R60, [R5+0x10] ;  /* 0x00001000053c0984 */ /* 0x0008680000000c00 */
[----:B------:R4:W1:Y:S04]  /*6770*/  @P0 LDS.128 R68, [R4+0x20] ;  /* 0x0000200004440984 */ /* 0x0008680000000c00 */
[----:B------:R4:W1:Y:S02]  /*6780*/  @P0 LDS.128 R76, [R3+0x30] ;  /* 0x00003000034c0984 */ /* 0x0008640000000c00 */
.L_x_104:
[----:B------:R-:W-:Y:S05]  /*6790*/  BSYNC B1 ;  /* 0x0000000000017941 */ /* 0x000fea0003800000 */
.L_x_103:
[----:B--2---:R-:W-:Y:S05]  /*67a0*/  VIADD R0, R48, 0x20 ;  /* 0x0000002030007836 */ /* 0x004fea0000000000 */
[----:B------:R-:W-:Y:S04]  /*67b0*/  SHF.R.U32.HI R0, RZ, 0x15, R0 ;  /* 0x00000015ff007819 */ /* 0x000fe80000011600 */
[----:B------:R-:W-:Y:S11]  /*67c0*/  LOP3.LUT P0, RZ, R0, 0x3, R92, 0x48, !PT ;  /* 0x0000000300ff7812 */ /* 0x000ff6000780485c */
[----:B------:R-:W-:Y:S02]  /*67d0*/  @!UPT UIADD3 URZ, UPT, UPT, URZ, URZ, URZ ;  /* 0x000000fffffff290 */ /* 0x000fe4000fffe0ff */
[----:B------:R-:W-:Y:S05]  /*67e0*/  @!P0 BRA `(.L_x_108) ;  /* 0x0000000000408947 */ /* 0x000fea0003800000 */
[----:B------:R-:W2:Y:S01]  /*67f0*/  LDCU.64 UR8, c[0x4][0x70] ;  /* 0x01000e00ff0877ac */ /* 0x000ea20008000a00 */
[----:B----4-:R-:W-:Y:S01]  /*6800*/  MOV R3, 0x0 ;  /* 0x0000000000037802 */ /* 0x010fe20000000f00 */
[----:B------:R-:W-:Y:S02]  /*6810*/  HFMA2 R12, -RZ, RZ, 0, 5.9604644775390625e-08 ;  /* 0x00000001ff0c7431 */ /* 0x000fe400000001ff */
[----:B-1----:R-:W-:Y:S02]  /*6820*/  IMAD.MOV.U32 R8, RZ, RZ, 0x192 ;  /* 0x00000192ff087424 */ /* 0x002fe400078e00ff */
[----:B------:R-:W-:Y:S01]  /*6830*/  IMAD.MOV.U32 R13, RZ, RZ, RZ ;  /* 0x000000ffff0d7224 */ /* 0x000fe200078e00ff */
[----:B------:R-:W1:Y:S01]  /*6840*/  LDCU.64 UR6, c[0x4][0x78] ;  /* 0x01000f00ff0677ac */ /* 0x000e620008000a00 */
[----:B------:R-:W4:Y:S01]  /*6850*/  LDC.64 R2, c[0x4][R3] ;  /* 0x0100000003027b82 */ /* 0x000f220000000a00 */
[----:B------:R-:W5:Y:S01]  /*6860*/  LDCU.64 UR4, c[0x4][0x10] ;  /* 0x01000200ff0477ac */ /* 0x000f620008000a00 */
[----:B--2---:R-:W-:Y:S01]  /*6870*/  MOV R5, UR9 ;  /* 0x0000000900057c02 */ /* 0x004fe20008000f00 */
[----:B------:R-:W-:Y:S01]  /*6880*/  IMAD.U32 R4, RZ, RZ, UR8 ;  /* 0x00000008ff047e24 */ /* 0x000fe2000f8e00ff */
[----:B-1----:R-:W-:Y:S01]  /*6890*/  MOV R7, UR7 ;  /* 0x0000000700077c02 */ /* 0x002fe20008000f00 */
[----:B------:R-:W-:Y:S01]  /*68a0*/  IMAD.U32 R6, RZ, RZ, UR6 ;  /* 0x00000006ff067e24 */ /* 0x000fe2000f8e00ff */
[----:B-----5:R-:W-:Y:S01]  /*68b0*/  MOV R11, UR5 ;  /* 0x00000005000b7c02 */ /* 0x020fe20008000f00 */
[----:B------:R-:W-:Y:S02]  /*68c0*/  IMAD.U32 R10, RZ, RZ, UR4 ;  /* 0x00000004ff0a7e24 */ /* 0x000fe4000f8e00ff */
[----:B------:R-:W-:Y:S07]  /*68d0*/  LEPC R20, `(.L_x_108) ;  /* 0x000000001014794e */ /* 0x000fee0000000000 */
[----:B---34-:R-:W-:Y:S05]  /*68e0*/  CALL.ABS.NOINC R2 ;  /* 0x0000000002007343 */ /* 0x018fea0003c00000 */
.L_x_108:
[----:B------:R-:W-:Y:S01]  /*68f0*/  ISETP.NE.AND P6, PT, R107, RZ, PT ;  /* 0x000000ff6b00720c */ /* 0x000fe20003fc5270 */
[----:B------:R-:W-:Y:S05]  /*6900*/  WARPSYNC.ALL ;  /* 0x0000000000007948 */ /* 0x000fea0003800000 */
[----:B------:R-:W-:Y:S01]  /*6910*/  R2UR UR4, R48 ;  /* 0x00000000300472ca */ /* 0x000fe200000e0000 */
[----:B------:R-:W-:Y:S01]  /*6920*/  BSSY.RECONVERGENT B0, `(.L_x_109) ;  /* 0x000008f000007945 */ /* 0x000fe20003800200 */
[----:B------:R-:W-:Y:S02]  /*6930*/  MOV R50, UR51 ;  /* 0x0000003300327c02 */ /* 0x000fe40008000f00 */
[----:B-1--4-:R-:W-:Y:S02]  /*6940*/  SHF.L.U32 R3, R56, 0x10, RZ ;  /* 0x0000001038037819 */ /* 0x012fe400000006ff */
[----:B------:R-:W-:Y:S02]  /*6950*/  MOV R72, UR37 ;  /* 0x0000002500487c02 */ /* 0x000fe40008000f00 */
[----:B------:R-:W-:Y:S02]  /*6960*/  @P6 LEA R50, R50, UR48, 0x3 ;  /* 0x0000003032326c11 */ /* 0x000fe4000f8e18ff */
[C---:B------:R-:W-:Y:S02]  /*6970*/  LOP3.LUT R51, R57.reuse, 0xffff0000, RZ, 0xc0, !PT ;  /* 0xffff000039337812 */ /* 0x040fe400078ec0ff */
[----:B------:R-:W-:Y:S01]  /*6980*/  @P6 IADD3 R50, PT, PT, R50, 0x80, RZ ;  /* 0x0000008032326810 */ /* 0x000fe20007ffe0ff */
[----:B------:R-:W1:Y:S01]  /*6990*/  LDTM.x32 R4, tmem[UR4+0x20] ;  /* 0x00002004000479ee */ /* 0x000e6200082c0000 */
[----:B------:R-:W-:Y:S02]  /*69a0*/  ISETP.NE.AND P0, PT, R102, RZ, PT ;  /* 0x000000ff6600720c */ /* 0x000fe40003f05270 */
[----:B------:R-:W-:Y:S02]  /*69b0*/  @P6 PRMT R72, R72, 0x654, R50 ;  /* 0x0000065448486816 */ /* 0x000fe40000000032 */
[----:B------:R-:W-:Y:S01]  /*69c0*/  SHF.L.U32 R50, R57, 0x10, RZ ;  /* 0x0000001039327819 */ /* 0x000fe200000006ff */
[C---:B-1----:R-:W-:Y:S01]  /*69d0*/  FMUL R0, R47.reuse, R4 ;  /* 0x000000042f007220 */ /* 0x042fe20000400000 */
[----:B------:R-:W-:Y:S01]  /*69e0*/  LOP3.LUT R4, R56, 0xffff0000, RZ, 0xc0, !PT ;  /* 0xffff000038047812 */ /* 0x000fe200078ec0ff */
[C---:B------:R-:W-:Y:S01]  /*69f0*/  FMUL R2, R47.reuse, R5 ;  /* 0x000000052f027220 */ /* 0x040fe20000400000 */
[----:B------:R-:W-:Y:S01]  /*6a00*/  FMUL R7, R47, R7 ;  /* 0x000000072f077220 */ /* 0x000fe20000400000 */
[----:B------:R-:W-:Y:S01]  /*6a10*/  FFMA R0, R49, R3, R0 ;  /* 0x0000000331007223 */ /* 0x000fe20000000000 */
[----:B------:R-:W-:Y:S01]  /*6a20*/  FMUL R3, R47, R6 ;  /* 0x000000062f037220 */ /* 0x000fe20000400000 */
[----:B------:R-:W-:Y:S01]  /*6a30*/  FFMA R2, R49, R4, R2 ;  /* 0x0000000431027223 */ /* 0x000fe20000000002 */
[C---:B------:R-:W-:Y:S01]  /*6a40*/  FMUL R4, R47.reuse, R8 ;  /* 0x000000082f047220 */ /* 0x040fe20000400000 */
[C---:B------:R-:W-:Y:S01]  /*6a50*/  FMUL R8, R47.reuse, R12 ;  /* 0x0000000c2f087220 */ /* 0x040fe20000400000 */
[C---:B------:R-:W-:Y:S01]  /*6a60*/  FMUL R12, R47.reuse, R16 ;  /* 0x000000102f0c7220 */ /* 0x040fe20000400000 */
[C---:B------:R-:W-:Y:S01]  /*6a70*/  FMUL R16, R47.reuse, R20 ;  /* 0x000000142f107220 */ /* 0x040fe20000400000 */
[----:B------:R-:W-:Y:S01]  /*6a80*/  F2FP.BF16.F32.PACK_AB R52, R2, R0 ;  /* 0x000000000234723e */ /* 0x000fe200000010ff */
[C---:B------:R-:W-:Y:S01]  /*6a90*/  FMUL R20, R47.reuse, R24 ;  /* 0x000000182f147220 */ /* 0x040fe20000400000 */
[C---:B------:R-:W-:Y:S01]  /*6aa0*/  LOP3.LUT R0, R58.reuse, 0xffff0000, RZ, 0xc0, !PT ;  /* 0xffff00003a007812 */ /* 0x040fe200078ec0ff */
[----:B------:R-:W-:Y:S01]  /*6ab0*/  FMUL R24, R47, R28 ;  /* 0x0000001c2f187220 */ /* 0x000fe20000400000 */
[----:B------:R-:W-:Y:S01]  /*6ac0*/  SHF.L.U32 R2, R59, 0x10, RZ ;  /* 0x000000103b027819 */ /* 0x000fe200000006ff */
[C---:B------:R-:W-:Y:S01]  /*6ad0*/  FMUL R28, R47.reuse, R32 ;  /* 0x000000202f1c7220 */ /* 0x040fe20000400000 */
[----:B------:R-:W-:Y:S01]  /*6ae0*/  SHF.L.U32 R32, R58, 0x10, RZ ;  /* 0x000000103a207819 */ /* 0x000fe200000006ff */
[----:B------:R-:W-:Y:S01]  /*6af0*/  FMUL R5, R47, R9 ;  /* 0x000000092f057220 */ /* 0x000fe20000400000 */
[C---:B------:R-:W-:Y:S01]  /*6b00*/  FFMA R3, R49.reuse, R50, R3 ;  /* 0x0000003231037223 */ /* 0x040fe20000000003 */
[----:B------:R-:W-:Y:S01]  /*6b10*/  FFMA R7, R49, R51, R7 ;  /* 0x0000003331077223 */ /* 0x000fe20000000007 */
[----:B------:R-:W-:Y:S01]  /*6b20*/  FMUL R6, R47, R10 ;  /* 0x0000000a2f067220 */ /* 0x000fe20000400000 */
[----:B------:R-:W-:Y:S01]  /*6b30*/  FFMA R4, R49, R32, R4 ;  /* 0x0000002031047223 */ /* 0x000fe20000000004 */
[----:B------:R-:W-:Y:S01]  /*6b40*/  LOP3.LUT R32, R59, 0xffff0000, RZ, 0xc0, !PT ;  /* 0xffff00003b207812 */ /* 0x000fe200078ec0ff */
[----:B------:R-:W-:Y:S01]  /*6b50*/  FFMA R5, R49, R0, R5 ;  /* 0x0000000031057223 */ /* 0x000fe20000000005 */
[C---:B------:R-:W-:Y:S01]  /*6b60*/  SHF.L.U32 R0, R60.reuse, 0x10, RZ ;  /* 0x000000103c007819 */ /* 0x040fe200000006ff */
[----:B------:R-:W-:Y:S01]  /*6b70*/  FMUL R11, R47, R11 ;  /* 0x0000000b2f0b7220 */ /* 0x000fe20000400000 */
[----:B------:R-:W-:Y:S01]  /*6b80*/  F2FP.BF16.F32.PACK_AB R53, R7, R3 ;  /* 0x000000030735723e */ /* 0x000fe200000010ff */
[C---:B------:R-:W-:Y:S01]  /*6b90*/  FFMA R6, R49.reuse, R2, R6 ;  /* 0x0000000231067223 */ /* 0x040fe20000000006 */
[----:B------:R-:W-:Y:S01]  /*6ba0*/  LOP3.LUT R2, R60, 0xffff0000, RZ, 0xc0, !PT ;  /* 0xffff00003c027812 */ /* 0x000fe200078ec0ff */
[----:B------:R-:W-:Y:S01]  /*6bb0*/  FFMA R11, R49, R32, R11 ;  /* 0x00000020310b7223 */ /* 0x000fe2000000000b */
[----:B------:R-:W-:Y:S01]  /*6bc0*/  SHF.L.U32 R3, R61, 0x10, RZ ;  /* 0x000000103d037819 */ /* 0x000fe200000006ff */
[----:B------:R-:W-:Y:S01]  /*6bd0*/  FFMA R8, R49, R0, R8 ;  /* 0x0000000031087223 */ /* 0x000fe20000000008 */
[----:B------:R-:W-:Y:S01]  /*6be0*/  LOP3.LUT R0, R61, 0xffff0000, RZ, 0xc0, !PT ;  /* 0xffff00003d007812 */ /* 0x000fe200078ec0ff */
[----:B------:R-:W-:Y:S01]  /*6bf0*/  FMUL R9, R47, R13 ;  /* 0x0000000d2f097220 */ /* 0x000fe20000400000 */
[----:B------:R-:W-:Y:S01]  /*6c00*/  F2FP.BF16.F32.PACK_AB R54, R5, R4 ;  /* 0x000000040536723e */ /* 0x000fe200000010ff */
[----:B------:R-:W-:Y:S01]  /*6c10*/  FMUL R10, R47, R14 ;  /* 0x0000000e2f0a7220 */ /* 0x000fe20000400000 */
[----:B------:R-:W-:Y:S01]  /*6c20*/  F2FP.BF16.F32.PACK_AB R55, R11, R6 ;  /* 0x000000060b37723e */ /* 0x000fe200000010ff */
[----:B------:R-:W-:Y:S01]  /*6c30*/  FMUL R15, R47, R15 ;  /* 0x0000000f2f0f7220 */ /* 0x000fe20000400000 */
[----:B------:R-:W-:Y:S01]  /*6c40*/  SHF.L.U32 R4, R77, 0x10, RZ ;  /* 0x000000104d047819 */ /* 0x000fe200000006ff */
[C---:B------:R-:W-:Y:S01]  /*6c50*/  FFMA R9, R49.reuse, R2, R9 ;  /* 0x0000000231097223 */ /* 0x040fe20000000009 */
[C---:B------:R-:W-:Y:S01]  /*6c60*/  SHF.L.U32 R2, R62.reuse, 0x10, RZ ;  /* 0x000000103e027819 */ /* 0x040fe200000006ff */
[C---:B------:R-:W-:Y:S01]  /*6c70*/  FFMA R10, R49.reuse, R3, R10 ;  /* 0x00000003310a7223 */ /* 0x040fe2000000000a */
[----:B------:R-:W-:Y:S01]  /*6c80*/  LOP3.LUT R3, R62, 0xffff0000, RZ, 0xc0, !PT ;  /* 0xffff00003e037812 */ /* 0x000fe200078ec0ff */
[----:B------:R-:W-:Y:S01]  /*6c90*/  FFMA R15, R49, R0, R15 ;  /* 0x00000000310f7223 */ /* 0x000fe2000000000f */
[----:B------:R-:W-:Y:S01]  /*6ca0*/  SHF.L.U32 R0, R63, 0x10, RZ ;  /* 0x000000103f007819 */ /* 0x000fe200000006ff */
[----:B------:R-:W-:Y:S01]  /*6cb0*/  FMUL R13, R47, R17 ;  /* 0x000000112f0d7220 */ /* 0x000fe20000400000 */
[----:B------:R-:W-:Y:S01]  /*6cc0*/  F2FP.BF16.F32.PACK_AB R8, R9, R8 ;  /* 0x000000080908723e */ /* 0x000fe200000010ff */
[----:B------:R-:W-:Y:S01]  /*6cd0*/  FMUL R14, R47, R18 ;  /* 0x000000122f0e7220 */ /* 0x000fe20000400000 */
[----:B------:R-:W-:Y:S01]  /*6ce0*/  F2FP.BF16.F32.PACK_AB R9, R15, R10 ;  /* 0x0000000a0f09723e */ /* 0x000fe200000010ff */
[----:B------:R-:W-:Y:S01]  /*6cf0*/  FFMA R12, R49, R2, R12 ;  /* 0x00000002310c7223 */ /* 0x000fe2000000000c */
[----:B------:R-:W-:Y:S01]  /*6d00*/  LOP3.LUT R2, R63, 0xffff0000, RZ, 0xc0, !PT ;  /* 0xffff00003f027812 */ /* 0x000fe200078ec0ff */
[----:B------:R-:W-:Y:S01]  /*6d10*/  FFMA R13, R49, R3, R13 ;  /* 0x00000003310d7223 */ /* 0x000fe2000000000d */
[----:B------:R-:W-:Y:S01]  /*6d20*/  SHF.L.U32 R3, R69, 0x10, RZ ;  /* 0x0000001045037819 */ /* 0x000fe200000006ff */
[----:B------:R-:W-:Y:S01]  /*6d30*/  FFMA R14, R49, R0, R14 ;  /* 0x00000000310e7223 */ /* 0x000fe2000000000e */
[C---:B------:R-:W-:Y:S01]  /*6d40*/  SHF.L.U32 R0, R68.reuse, 0x10, RZ ;  /* 0x0000001044007819 */ /* 0x040fe200000006ff */
[----:B------:R-:W-:Y:S01]  /*6d50*/  FMUL R19, R47, R19 ;  /* 0x000000132f137220 */ /* 0x000fe20000400000 */
[----:B------:R-:W-:Y:S01]  /*6d60*/  F2FP.BF16.F32.PACK_AB R10, R13, R12 ;  /* 0x0000000c0d0a723e */ /* 0x000fe200000010ff */
[----:B------:R-:W-:Y:S01]  /*6d70*/  FMUL R17, R47, R21 ;  /* 0x000000152f117220 */ /* 0x000fe20000400000 */
[----:B------:R-:W-:Y:S01]  /*6d80*/  LOP3.LUT R5, R79, 0xffff0000, RZ, 0xc0, !PT ;  /* 0xffff00004f057812 */ /* 0x000fe200078ec0ff */
[C---:B------:R-:W-:Y:S01]  /*6d90*/  FFMA R19, R49.reuse, R2, R19 ;  /* 0x0000000231137223 */ /* 0x040fe20000000013 */
[----:B------:R-:W-:Y:S01]  /*6da0*/  LOP3.LUT R2, R68, 0xffff0000, RZ, 0xc0, !PT ;  /* 0xffff000044027812 */ /* 0x000fe200078ec0ff */
[----:B------:R1:W-:Y:S01]  /*6db0*/  STS.128 [R100+0x2000], R52 ;  /* 0x0020003464007388 */ /* 0x0003e20000000c00 */
[----:B------:R-:W-:Y:S01]  /*6dc0*/  FFMA R16, R49, R0, R16 ;  /* 0x0000000031107223 */ /* 0x000fe20000000010 */
[----:B------:R-:W-:Y:S01]  /*6dd0*/  LOP3.LUT R0, R69, 0xffff0000, RZ, 0xc0, !PT ;  /* 0xffff000045007812 */ /* 0x000fe200078ec0ff */
[----:B------:R-:W-:Y:S01]  /*6de0*/  FMUL R18, R47, R22 ;  /* 0x000000162f127220 */ /* 0x000fe20000400000 */
[----:B------:R-:W-:Y:S01]  /*6df0*/  F2FP.BF16.F32.PACK_AB R11, R19, R14 ;  /* 0x0000000e130b723e */ /* 0x000fe200000010ff */
[----:B------:R-:W-:Y:S01]  /*6e00*/  FMUL R23, R47, R23 ;  /* 0x000000172f177220 */ /* 0x000fe20000400000 */
[C---:B------:R-:W-:Y:S01]  /*6e10*/  FFMA R17, R49.reuse, R2, R17 ;  /* 0x0000000231117223 */ /* 0x040fe20000000011 */
[C---:B------:R-:W-:Y:S01]  /*6e20*/  SHF.L.U32 R2, R70.reuse, 0x10, RZ ;  /* 0x0000001046027819 */ /* 0x040fe200000006ff */
[----:B------:R-:W-:Y:S01]  /*6e30*/  FFMA R18, R49, R3, R18 ;  /* 0x0000000331127223 */ /* 0x000fe20000000012 */
[----:B------:R-:W-:Y:S01]  /*6e40*/  SHF.L.U32 R3, R71, 0x10, RZ ;  /* 0x0000001047037819 */ /* 0x000fe200000006ff */
[----:B------:R1:W-:Y:S01]  /*6e50*/  STS.128 [R99+0x2010], R8 ;  /* 0x0020100863007388 */ /* 0x0003e20000000c00 */
[----:B------:R-:W-:Y:S01]  /*6e60*/  F2FP.BF16.F32.PACK_AB R16, R17, R16 ;  /* 0x000000101110723e */ /* 0x000fe200000010ff */
[----:B------:R-:W-:Y:S01]  /*6e70*/  FFMA R23, R49, R0, R23 ;  /* 0x0000000031177223 */ /* 0x000fe20000000017 */
[----:B------:R-:W-:Y:S01]  /*6e80*/  LOP3.LUT R0, R70, 0xffff0000, RZ, 0xc0, !PT ;  /* 0xffff000046007812 */ /* 0x000fe200078ec0ff */
[C---:B------:R-:W-:Y:S01]  /*6e90*/  FMUL R21, R47.reuse, R25 ;  /* 0x000000192f157220 */ /* 0x040fe20000400000 */
[----:B------:R-:W-:Y:S01]  /*6ea0*/  FMUL R22, R47, R26 ;  /* 0x0000001a2f167220 */ /* 0x000fe20000400000 */
[C---:B------:R-:W-:Y:S01]  /*6eb0*/  FFMA R20, R49.reuse, R2, R20 ;  /* 0x0000000231147223 */ /* 0x040fe20000000014 */
[C---:B------:R-:W-:Y:S01]  /*6ec0*/  SHF.L.U32 R2, R76.reuse, 0x10, RZ ;  /* 0x000000104c027819 */ /* 0x040fe200000006ff */
[----:B------:R-:W-:Y:S01]  /*6ed0*/  FFMA R21, R49, R0, R21 ;  /* 0x0000000031157223 */ /* 0x000fe20000000015 */
[----:B------:R-:W-:Y:S01]  /*6ee0*/  LOP3.LUT R0, R71, 0xffff0000, RZ, 0xc0, !PT ;  /* 0xffff000047007812 */ /* 0x000fe200078ec0ff */
[----:B------:R-:W-:Y:S01]  /*6ef0*/  FFMA R22, R49, R3, R22 ;  /* 0x0000000331167223 */ /* 0x000fe20000000016 */
[C---:B------:R-:W-:Y:S01]  /*6f00*/  FMUL R27, R47.reuse, R27 ;  /* 0x0000001b2f1b7220 */ /* 0x040fe20000400000 */
[----:B------:R-:W-:Y:S01]  /*6f10*/  LOP3.LUT R3, R76, 0xffff0000, RZ, 0xc0, !PT ;  /* 0xffff00004c037812 */ /* 0x000fe200078ec0ff */
[C---:B------:R-:W-:Y:S01]  /*6f20*/  FMUL R25, R47.reuse, R29 ;  /* 0x0000001d2f197220 */ /* 0x040fe20000400000 */
[----:B------:R-:W-:Y:S01]  /*6f30*/  FMUL R26, R47, R30 ;  /* 0x0000001e2f1a7220 */ /* 0x000fe20000400000 */
[C---:B------:R-:W-:Y:S01]  /*6f40*/  FFMA R27, R49.reuse, R0, R27 ;  /* 0x00000000311b7223 */ /* 0x040fe2000000001b */
[----:B------:R-:W-:Y:S01]  /*6f50*/  FFMA R24, R49, R2, R24 ;  /* 0x0000000231187223 */ /* 0x000fe20000000018 */
[----:B------:R-:W-:Y:S01]  /*6f60*/  LOP3.LUT R0, R77, 0xffff0000, RZ, 0xc0, !PT ;  /* 0xffff00004d007812 */ /* 0x000fe200078ec0ff */
[----:B------:R-:W-:Y:S01]  /*6f70*/  FFMA R25, R49, R3, R25 ;  /* 0x0000000331197223 */ /* 0x000fe20000000019 */
[----:B------:R-:W-:Y:S01]  /*6f80*/  FMUL R31, R47, R31 ;  /* 0x0000001f2f1f7220 */ /* 0x000fe20000400000 */
[C---:B------:R-:W-:Y:S01]  /*6f90*/  SHF.L.U32 R2, R78.reuse, 0x10, RZ ;  /* 0x000000104e027819 */ /* 0x040fe200000006ff */
[----:B------:R-:W-:Y:S01]  /*6fa0*/  FFMA R26, R49, R4, R26 ;  /* 0x00000004311a7223 */ /* 0x000fe2000000001a */
[----:B------:R-:W-:Y:S01]  /*6fb0*/  LOP3.LUT R3, R78, 0xffff0000, RZ, 0xc0, !PT ;  /* 0xffff00004e037812 */ /* 0x000fe200078ec0ff */
[----:B------:R-:W-:Y:S01]  /*6fc0*/  FMUL R29, R47, R33 ;  /* 0x000000212f1d7220 */ /* 0x000fe20000400000 */
[----:B------:R-:W-:Y:S01]  /*6fd0*/  SHF.L.U32 R4, R79, 0x10, RZ ;  /* 0x000000104f047819 */ /* 0x000fe200000006ff */
[----:B------:R-:W-:Y:S01]  /*6fe0*/  FMUL R30, R47, R34 ;  /* 0x000000222f1e7220 */ /* 0x000fe20000400000 */
[----:B------:R-:W-:Y:S01]  /*6ff0*/  F2FP.BF16.F32.PACK_AB R17, R23, R18 ;  /* 0x000000121711723e */ /* 0x000fe200000010ff */
[----:B------:R-:W-:Y:S01]  /*7000*/  FFMA R31, R49, R0, R31 ;  /* 0x00000000311f7223 */ /* 0x000fe2000000001f */
[----:B------:R-:W-:Y:S01]  /*7010*/  FMUL R35, R47, R35 ;  /* 0x000000232f237220 */ /* 0x000fe20000400000 */
[----:B------:R-:W-:Y:S01]  /*7020*/  F2FP.BF16.F32.PACK_AB R18, R21, R20 ;  /* 0x000000141512723e */ /* 0x000fe200000010ff */
[----:B------:R-:W-:Y:S01]  /*7030*/  FFMA R28, R49, R2, R28 ;  /* 0x00000002311c7223 */ /* 0x000fe2000000001c */
[----:B------:R-:W-:Y:S01]  /*7040*/  F2FP.BF16.F32.PACK_AB R19, R27, R22 ;  /* 0x000000161b13723e */ /* 0x000fe200000010ff */
[C---:B------:R-:W-:Y:S01]  /*7050*/  FFMA R29, R49.reuse, R3, R29 ;  /* 0x00000003311d7223 */ /* 0x040fe2000000001d */
[C---:B------:R-:W-:Y:S01]  /*7060*/  FFMA R30, R49.reuse, R4, R30 ;  /* 0x00000004311e7223 */ /* 0x040fe2000000001e */
[----:B------:R-:W-:Y:S01]  /*7070*/  FFMA R35, R49, R5, R35 ;  /* 0x0000000531237223 */ /* 0x000fe20000000023 */
[----:B------:R-:W-:Y:S01]  /*7080*/  F2FP.BF16.F32.PACK_AB R24, R25, R24 ;  /* 0x000000181918723e */ /* 0x000fe200000010ff */
[----:B------:R1:W-:Y:S01]  /*7090*/  STS.128 [R98+0x2020], R16 ;  /* 0x0020201062007388 */ /* 0x0003e20000000c00 */
[----:B------:R-:W-:Y:S02]  /*70a0*/  F2FP.BF16.F32.PACK_AB R25, R31, R26 ;  /* 0x0000001a1f19723e */ /* 0x000fe400000010ff */
[----:B------:R-:W-:Y:S02]  /*70b0*/  F2FP.BF16.F32.PACK_AB R26, R29, R28 ;  /* 0x0000001c1d1a723e */ /* 0x000fe400000010ff */
[----:B------:R-:W-:Y:S02]  /*70c0*/  F2FP.BF16.F32.PACK_AB R27, R35, R30 ;  /* 0x0000001e231b723e */ /* 0x000fe400000010ff */
[----:B------:R-:W-:Y:S02]  /*70d0*/  LEA R0, R65, UR48, 0x3 ;  /* 0x0000003041007c11 */ /* 0x000fe4000f8e18ff */
[----:B------:R-:W-:Y:S01]  /*70e0*/  @P6 SHF.L.U32 R2, R97, 0x1f, RZ ;  /* 0x0000001f61026819 */ /* 0x000fe200000006ff */
        /* <DEDUP_REMOVED lines=9> */
[----:B------:R-:W-:Y:S02]  /*7180*/  UIADD3 UR8, UP0, UPT, UR52, 0x680, URZ ;  /* 0x0000068034087890 */ /* 0x000fe4000ff1e0ff */
[----:B------:R-:W-:Y:S02]  /*7190*/  UIADD3 UR5, UPT, UPT, UR41, 0x20, URZ ;  /* 0x0000002029057890 */ /* 0x000fe4000fffe0ff */
[----:B------:R-:W-:Y:S02]  /*71a0*/  UIADD3 UR4, UPT, UPT, UR48, 0x2200, URZ ;  /* 0x0000220030047890 */ /* 0x000fe4000fffe0ff */
[----:B------:R-:W-:Y:S01]  /*71b0*/  UIADD3.X UR9, UPT, UPT, URZ, UR53, URZ, UP0, !UPT ;  /* 0x00000035ff097290 */ /* 0x000fe200087fe4ff */
[----:B------:R-:W-:Y:S01]  /*71c0*/  UMOV UR6, UR42 ;  /* 0x0000002a00067c82 */ /* 0x000fe20008000000 */
[----:B------:R-:W-:Y:S07]  /*71d0*/  UMOV UR7, UR36 ;  /* 0x0000002400077c82 */ /* 0x000fee0008000000 */
[----:B------:R2:W-:Y:S01]  /*71e0*/  UTMASTG.3D [UR4], [UR8] ;  /* 0x00000004080073b5 */ /* 0x0005e20008010000 */
[----:B------:R0:W-:Y:S01]  /*71f0*/  UTMACMDFLUSH ;  /* 0x00000000000079b7 */ /* 0x0001e20000000000 */
[----:B--2---:R-:W-:Y:S04]  /*7200*/  DEPBAR.LE SB0, 0x1 ;  /* 0x000080400000791a */ /* 0x004fe80000000000 */
.L_x_110:
[----:B------:R-:W-:Y:S05]  /*7210*/  BSYNC.RECONVERGENT B0 ;  /* 0x0000000000007941 */ /* 0x000fea0003800200 */
.L_x_109:
[----:B------:R-:W-:Y:S01]  /*7220*/  BAR.SYNC.DEFER_BLOCKING 0x1, 0x80 ;  /* 0x0042000000007b1d */ /* 0x000fe20000010000 */
[----:B------:R-:W-:Y:S04]  /*7230*/  UIADD3 UR40, UPT, UPT, UR51, 0x1, URZ ;  /* 0x0000000133287890 */ /* 0x000fe8000fffe0ff */
[----:B------:R-:W-:Y:S04]  /*7240*/  UISETP.NE.AND UP0, UPT, UR40, 0x4, UPT ;  /* 0x000000042800788c */ /* 0x000fe8000bf05270 */
[----:B------:R-:W-:Y:S01]  /*7250*/  USEL UR40, UR40, URZ, UP0 ;  /* 0x000000ff28287287 */ /* 0x000fe20008000000 */
[----:B------:R2:W-:Y:S01]  /*7260*/  @P6 SYNCS.ARRIVE.TRANS64.RED.A1T0 RZ, [R72+URZ], RZ ;  /* 0x000000ff48ff69a7 */ /* 0x0005e200081004ff */
[----:B------:R-:W-:Y:S01]  /*7270*/  BSSY B1, `(.L_x_111) ;  /* 0x0000017000017945 */ /* 0x000fe20003800000 */
[----:B------:R-:W4:Y:S02]  /*7280*/  @P6 SYNCS.PHASECHK.TRANS64.TRYWAIT P0, [R0+URZ+0x60], R2 ;  /* 0x00006002000065a7 */ /* 0x000f2400080011ff */
[----:B----4-:R-:W-:Y:S01]  /*7290*/  @P6 SEL R66, RZ, 0x1, !P0 ;  /* 0x00000001ff426807 */ /* 0x010fe20004000000 */
[----:B--2---:R-:W-:Y:S06]  /*72a0*/  @!P6 BRA `(.L_x_112) ;  /* 0x00000000004ce947 */ /* 0x004fec0003800000 */
        /* <DEDUP_REMOVED lines=9> */
[----:B------:R-:W-:Y:S04]  /*7340*/  SHF.L.U32 R6, R97, 0x1f, RZ ;  /* 0x0000001f61067819 */ /* 0x000fe800000006ff */
[----:B------:R-:W2:Y:S02]  /*7350*/  SYNCS.PHASECHK.TRANS64.TRYWAIT P0, [R0+URZ+0x60], R6 ;  /* 0x00006006000075a7 */ /* 0x000ea400080011ff */
[----:B--2---:R-:W-:Y:S05]  /*7360*/  @!P0 BRA `(.L_x_115) ;  /* 0x0000002400948947 */ /* 0x004fea0003800000 */
.L_x_114:
[----:B------:R-:W-:Y:S05]  /*7370*/  BSYNC B0 ;  /* 0x0000000000007941 */ /* 0x000fea0003800000 */
.L_x_113:
[----:B------:R-:W-:Y:S02]  /*7380*/  ISETP.NE.AND P0, PT, R67, RZ, PT ;  /* 0x000000ff4300720c */ /* 0x000fe40003f05270 */
[----:B------:R-:W-:Y:S11]  /*7390*/  IADD3 R65, PT, PT, R65, 0x1, RZ ;  /* 0x0000000141417810 */ /* 0x000ff60007ffe0ff */
[----:B------:R4:W1:Y:S04]  /*73a0*/  @P0 LDS.128 R56, [R5] ;  /* 0x0000000005380984 */ /* 0x0008680000000c00 */
[----:B------:R4:W1:Y:S04]  /*73b0*/  @P0 LDS.128 R60, [R4+0x10] ;  /* 0x00001000043c0984 */ /* 0x0008680000000c00 */
[----:B------:R4:W1:Y:S04]  /*73c0*/  @P0 LDS.128 R68, [R3+0x20] ;  /* 0x0000200003440984 */ /* 0x0008680000000c00 */
[----:B------:R4:W1:Y:S02]  /*73d0*/  @P0 LDS.128 R76, [R2+0x30] ;  /* 0x00003000024c0984 */ /* 0x0008640000000c00 */
.L_x_112:
[----:B------:R-:W-:Y:S05]  /*73e0*/  BSYNC B1 ;  /* 0x0000000000017941 */ /* 0x000fea0003800000 */
.L_x_111:
        /* <DEDUP_REMOVED lines=21> */
.L_x_116:
        /* <DEDUP_REMOVED lines=146> */
.L_x_118:
[----:B------:R-:W-:Y:S05]  /*7e60*/  BSYNC.RECONVERGENT B0 ;  /* 0x0000000000007941 */ /* 0x000fea0003800200 */
.L_x_117:
        /* <DEDUP_REMOVED lines=21> */
.L_x_122:
[----:B------:R-:W-:Y:S05]  /*7fc0*/  BSYNC B0 ;  /* 0x0000000000007941 */ /* 0x000fea0003800000 */
.L_x_121:
[----:B------:R-:W-:Y:S11]  /*7fd0*/  ISETP.NE.AND P0, PT, R67, RZ, PT ;  /* 0x000000ff4300720c */ /* 0x000ff60003f05270 */
[----:B------:R-:W-:Y:S02]  /*7fe0*/  @!UPT UIADD3 URZ, UPT, UPT, URZ, URZ, URZ ;  /* 0x000000fffffff290 */ /* 0x000fe4000fffe0ff */
[----:B------:R4:W1:Y:S04]  /*7ff0*/  @P0 LDS.128 R56, [R4] ;  /* 0x0000000004380984 */ /* 0x0008680000000c00 */
[----:B------:R4:W1:Y:S04]  /*8000*/  @P0 LDS.128 R60, [R3+0x10] ;  /* 0x00001000033c0984 */ /* 0x0008680000000c00 */
[----:B------:R4:W1:Y:S04]  /*8010*/  @P0 LDS.128 R68, [R2+0x20] ;  /* 0x0000200002440984 */ /* 0x0008680000000c00 */
[----:B------:R4:W1:Y:S02]  /*8020*/  @P0 LDS.128 R76, [R65+0x30] ;  /* 0x00003000414c0984 */ /* 0x0008640000000c00 */
.L_x_120:
[----:B------:R-:W-:Y:S05]  /*8030*/  BSYNC B1 ;  /* 0x0000000000017941 */ /* 0x000fea0003800000 */
.L_x_119:
        /* <DEDUP_REMOVED lines=21> */
.L_x_124:
[----:B------:R-:W-:Y:S01]  /*8190*/  ISETP.NE.AND P0, PT, R102, RZ, PT ;  /* 0x000000ff6600720c */ /* 0x000fe20003f05270 */
[----:B------:R-:W-:Y:S05]  /*81a0*/  WARPSYNC.ALL ;  /* 0x0000000000007948 */ /* 0x000fea0003800000 */
[----:B------:R-:W-:Y:S01]  /*81b0*/  R2UR UR4, R48 ;  /* 0x00000000300472ca */ /* 0x000fe200000e0000 */
[----:B------:R-:W-:Y:S01]  /*81c0*/  BSSY.RECONVERGENT B0, `(.L_x_125) ;  /* 0x000008c000007945 */ /* 0x000fe20003800200 */
[----:B------:R-:W-:Y:S02]  /*81d0*/  R2UR UR5, R64 ;  /* 0x00000000400572ca */ /* 0x000fe400000e0000 */
[C---:B-1----:R-:W-:Y:S02]  /*81e0*/  SHF.L.U32 R0, R56.reuse, 0x10, RZ ;  /* 0x0000001038007819 */ /* 0x042fe400000006ff */
[----:B----4-:R-:W-:Y:S02]  /*81f0*/  LOP3.LUT R2, R56, 0xffff0000, RZ, 0xc0, !PT ;  /* 0xffff000038027812 */ /* 0x010fe400078ec0ff */
[C---:B------:R-:W-:Y:S02]  /*8200*/  SHF.L.U32 R3, R57.reuse, 0x10, RZ ;  /* 0x0000001039037819 */ /* 0x040fe400000006ff */
[----:B------:R-:W-:Y:S02]  /*8210*/  LOP3.LUT R48, R57, 0xffff0000, RZ, 0xc0, !PT ;  /* 0xffff000039307812 */ /* 0x000fe400078ec0ff */
[C---:B------:R-:W-:Y:S01]  /*8220*/  SHF.L.U32 R50, R58.reuse, 0x10, RZ ;  /* 0x000000103a327819 */ /* 0x040fe200000006ff */
[----:B------:R-:W1:Y:S01]  /*8230*/  LDTM.x32 R4, tmem[UR4+0x60] ;  /* 0x00006004000479ee */ /* 0x000e6200082c0000 */
[----:B------:R-:W-:Y:S01]  /*8240*/  LOP3.LUT R51, R58, 0xffff0000, RZ, 0xc0, !PT ;  /* 0xffff00003a337812 */ /* 0x000fe200078ec0ff */
[----:B------:R-:W-:Y:S01]  /*8250*/  NOP ;  /* 0x0000000000007918 */ /* 0x000fe20000000000 */
[C---:B------:R-:W-:Y:S01]  /*8260*/  SHF.L.U32 R52, R59.reuse, 0x10, RZ ;  /* 0x000000103b347819 */ /* 0x040fe200000006ff */
[----:B------:R-:W-:Y:S01]  /*8270*/  UIADD3 UR5, UPT, UPT, UR5, 0xf0, URZ ;  /* 0x000000f005057890 */ /* 0x000fe2000fffe0ff */
[----:B------:R-:W-:Y:S02]  /*8280*/  LOP3.LUT R53, R59, 0xffff0000, RZ, 0xc0, !PT ;  /* 0xffff00003b357812 */ /* 0x000fe400078ec0ff */
[C---:B------:R-:W-:Y:S01]  /*8290*/  SHF.L.U32 R54, R60.reuse, 0x10, RZ ;  /* 0x000000103c367819 */ /* 0x040fe200000006ff */
[----:B------:R-:W-:Y:S01]  /*82a0*/  UPRMT UR5, UR37, 0x654, UR5 ;  /* 0x0000065425057896 */ /* 0x000fe20008000005 */
[----:B------:R-:W-:Y:S02]  /*82b0*/  LOP3.LUT R55, R60, 0xffff0000, RZ, 0xc0, !PT ;  /* 0xffff00003c377812 */ /* 0x000fe400078ec0ff */
[C---:B------:R-:W-:Y:S02]  /*82c0*/  SHF.L.U32 R56, R61.reuse, 0x10, RZ ;  /* 0x000000103d387819 */ /* 0x040fe400000006ff */
[----:B------:R-:W-:Y:S02]  /*82d0*/  LOP3.LUT R57, R61, 0xffff0000, RZ, 0xc0, !PT ;  /* 0xffff00003d397812 */ /* 0x000fe400078ec0ff */
[C---:B------:R-:W-:Y:S02]  /*82e0*/  SHF.L.U32 R58, R62.reuse, 0x10, RZ ;  /* 0x000000103e3a7819 */ /* 0x040fe400000006ff */
[----:B------:R-:W-:Y:S01]  /*82f0*/  LOP3.LUT R59, R62, 0xffff0000, RZ, 0xc0, !PT ;  /* 0xffff00003e3b7812 */ /* 0x000fe200078ec0ff */
[----:B-1----:R-:W-:Y:S01]  /*8300*/  SYNCS.ARRIVE.TRANS64.RED.A1T0 RZ, [UR5], RZ ;  /* 0x000000ffffff79a7 */ /* 0x002fe20008100405 */
[C---:B------:R-:W-:Y:S02]  /*8310*/  SHF.L.U32 R60, R63.reuse, 0x10, RZ ;  /* 0x000000103f3c7819 */ /* 0x040fe400000006ff */
[----:B------:R-:W-:Y:S02]  /*8320*/  LOP3.LUT R61, R63, 0xffff0000, RZ, 0xc0, !PT ;  /* 0xffff00003f3d7812 */ /* 0x000fe400078ec0ff */
[C---:B------:R-:W-:Y:S01]  /*8330*/  SHF.L.U32 R62, R68.reuse, 0x10, RZ ;  /* 0x00000010443e7819 */ /* 0x040fe200000006ff */
[C---:B------:R-:W-:Y:S01]  /*8340*/  FMUL R4, R47.reuse, R4 ;  /* 0x000000042f047220 */ /* 0x040fe20000400000 */
[C---:B------:R-:W-:Y:S01]  /*8350*/  FMUL R5, R47.reuse, R5 ;  /* 0x000000052f057220 */ /* 0x040fe20000400000 */
[----:B------:R-:W-:Y:S01]  /*8360*/  FMUL R6, R47, R6 ;  /* 0x000000062f067220 */ /* 0x000fe20000400000 */
[----:B------:R-:W-:Y:S01]  /*8370*/  LOP3.LUT R63, R68, 0xffff0000, RZ, 0xc0, !PT ;  /* 0xffff0000443f7812 */ /* 0x000fe200078ec0ff */
[C---:B------:R-:W-:Y:S01]  /*8380*/  FFMA R4, R49.reuse, R0, R4 ;  /* 0x0000000031047223 */ /* 0x040fe20000000004 */
[----:B------:R-:W-:Y:S01]  /*8390*/  FFMA R5, R49, R2, R5 ;  /* 0x0000000231057223 */ /* 0x000fe20000000005 */
[----:B------:R-:W-:Y:S01]  /*83a0*/  SHF.L.U32 R64, R69, 0x10, RZ ;  /* 0x0000001045407819 */ /* 0x000fe200000006ff */
[----:B------:R-:W-:Y:S01]  /*83b0*/  FFMA R6, R49, R3, R6 ;  /* 0x0000000331067223 */ /* 0x000fe20000000006 */
[----:B------:R-:W-:Y:S01]  /*83c0*/  FMUL R7, R47, R7 ;  /* 0x000000072f077220 */ /* 0x000fe20000400000 */
[----:B------:R-:W-:Y:S01]  /*83d0*/  LOP3.LUT R65, R69, 0xffff0000, RZ, 0xc0, !PT ;  /* 0xffff000045417812 */ /* 0x000fe200078ec0ff */
[----:B------:R-:W-:Y:S01]  /*83e0*/  FMUL R8, R47, R8 ;  /* 0x000000082f087220 */ /* 0x000fe20000400000 */
[----:B------:R-:W-:Y:S01]  /*83f0*/  F2FP.BF16.F32.PACK_AB R4, R5, R4 ;  /* 0x000000040504723e */ /* 0x000fe200000010ff */
[----:B------:R-:W-:Y:S01]  /*8400*/  FFMA R7, R49, R48, R7 ;  /* 0x0000003031077223 */ /* 0x000fe20000000007 */
[----:B------:R-:W-:Y:S01]  /*8410*/  FMUL R9, R47, R9 ;  /* 0x000000092f097220 */ /* 0x000fe20000400000 */
[----:B------:R-:W-:Y:S01]  /*8420*/  FFMA R8, R49, R50, R8 ;  /* 0x0000003231087223 */ /* 0x000fe20000000008 */
[C---:B------:R-:W-:Y:S01]  /*8430*/  SHF.L.U32 R66, R70.reuse, 0x10, RZ ;  /* 0x0000001046427819 */ /* 0x040fe200000006ff */
[----:B------:R-:W-:Y:S01]  /*8440*/  FMUL R0, R47, R10 ;  /* 0x0000000a2f007220 */ /* 0x000fe20000400000 */
[----:B------:R-:W-:Y:S01]  /*8450*/  F2FP.BF16.F32.PACK_AB R5, R7, R6 ;  /* 0x000000060705723e */ /* 0x000fe200000010ff */
[----:B------:R-:W-:Y:S01]  /*8460*/  FFMA R9, R49, R51, R9 ;  /* 0x0000003331097223 */ /* 0x000fe20000000009 */
[----:B------:R-:W-:Y:S01]  /*8470*/  FMUL R2, R47, R11 ;  /* 0x0000000b2f027220 */ /* 0x000fe20000400000 */
[----:B------:R-:W-:Y:S01]  /*8480*/  FFMA R0, R49, R52, R0 ;  /* 0x0000003431007223 */ /* 0x000fe20000000000 */
[----:B------:R-:W-:Y:S01]  /*8490*/  LOP3.LUT R67, R70, 0xffff0000, RZ, 0xc0, !PT ;  /* 0xffff000046437812 */ /* 0x000fe200078ec0ff */
[----:B------:R-:W-:Y:S01]  /*84a0*/  FMUL R3, R47, R12 ;  /* 0x0000000c2f037220 */ /* 0x000fe20000400000 */
[----:B------:R-:W-:Y:S01]  /*84b0*/  F2FP.BF16.F32.PACK_AB R6, R9, R8 ;  /* 0x000000080906723e */ /* 0x000fe200000010ff */
[----:B------:R-:W-:Y:S01]  /*84c0*/  FFMA R2, R49, R53, R2 ;  /* 0x0000003531027223 */ /* 0x000fe20000000002 */
[----:B------:R-:W-:Y:S01]  /*84d0*/  FMUL R10, R47, R13 ;  /* 0x0000000d2f0a7220 */ /* 0x000fe20000400000 */
[----:B------:R-:W-:Y:S01]  /*84e0*/  FFMA R3, R49, R54, R3 ;  /* 0x0000003631037223 */ /* 0x000fe20000000003 */
[----:B------:R-:W-:Y:S01]  /*84f0*/  SHF.L.U32 R68, R71, 0x10, RZ ;  /* 0x0000001047447819 */ /* 0x000fe200000006ff */
[----:B------:R-:W-:Y:S01]  /*8500*/  FMUL R11, R47, R14 ;  /* 0x0000000e2f0b7220 */ /* 0x000fe20000400000 */
[----:B------:R-:W-:Y:S01]  /*8510*/  F2FP.BF16.F32.PACK_AB R7, R2, R0 ;  /* 0x000000000207723e */ /* 0x000fe200000010ff */
[----:B------:R-:W-:Y:S01]  /*8520*/  FFMA R10, R49, R55, R10 ;  /* 0x00000037310a7223 */ /* 0x000fe2000000000a */
[C---:B------:R-:W-:Y:S01]  /*8530*/  FMUL R15, R47.reuse, R15 ;  /* 0x0000000f2f0f7220 */ /* 0x040fe20000400000 */
[C---:B------:R-:W-:Y:S01]  /*8540*/  FMUL R12, R47.reuse, R16 ;  /* 0x000000102f0c7220 */ /* 0x040fe20000400000 */
[----:B------:R-:W-:Y:S01]  /*8550*/  FMUL R13, R47, R17 ;  /* 0x000000112f0d7220 */ /* 0x000fe20000400000 */
[----:B------:R1:W-:Y:S01]  /*8560*/  STS.128 [R100+0x6000], R4 ;  /* 0x0060000464007388 */ /* 0x0003e20000000c00 */
[----:B------:R-:W-:Y:S01]  /*8570*/  LOP3.LUT R69, R71, 0xffff0000, RZ, 0xc0, !PT ;  /* 0xffff000047457812 */ /* 0x000fe200078ec0ff */
[C---:B------:R-:W-:Y:S01]  /*8580*/  FFMA R11, R49.reuse, R56, R11 ;  /* 0x00000038310b7223 */ /* 0x040fe2000000000b */
[----:B------:R-:W-:Y:S01]  /*8590*/  SHF.L.U32 R70, R76, 0x10, RZ ;  /* 0x000000104c467819 */ /* 0x000fe200000006ff */
[C---:B------:R-:W-:Y:S01]  /*85a0*/  FFMA R15, R49.reuse, R57, R15 ;  /* 0x00000039310f7223 */ /* 0x040fe2000000000f */
[----:B------:R-:W-:Y:S01]  /*85b0*/  F2FP.BF16.F32.PACK_AB R8, R10, R3 ;  /* 0x000000030a08723e */ /* 0x000fe200000010ff */
[C---:B------:R-:W-:Y:S01]  /*85c0*/  FFMA R12, R49.reuse, R58, R12 ;  /* 0x0000003a310c7223 */ /* 0x040fe2000000000c */
[----:B------:R-:W-:Y:S01]  /*85d0*/  FFMA R13, R49, R59, R13 ;  /* 0x0000003b310d7223 */ /* 0x000fe2000000000d */
[C---:B------:R-:W-:Y:S01]  /*85e0*/  FMUL R14, R47.reuse, R18 ;  /* 0x000000122f0e7220 */ /* 0x040fe20000400000 */
[C---:B------:R-:W-:Y:S01]  /*85f0*/  FMUL R19, R47.reuse, R19 ;  /* 0x000000132f137220 */ /* 0x040fe20000400000 */
[C---:B------:R-:W-:Y:S01]  /*8600*/  FMUL R16, R47.reuse, R20 ;  /* 0x000000142f107220 */ /* 0x040fe20000400000 */
[----:B------:R-:W-:Y:S01]  /*8610*/  FMUL R17, R47, R21 ;  /* 0x000000152f117220 */ /* 0x000fe20000400000 */
[----:B------:R-:W-:Y:S01]  /*8620*/  FFMA R14, R49, R60, R14 ;  /* 0x0000003c310e7223 */ /* 0x000fe2000000000e */
        /* <DEDUP_REMOVED lines=9> */
[----:B------:R-:W-:Y:S01]  /*86c0*/  F2FP.BF16.F32.PACK_AB R9, R15, R11 ;  /* 0x0000000b0f09723e */ /* 0x000fe200000010ff */
[----:B------:R-:W-:Y:S01]  /*86d0*/  FFMA R23, R49, R65, R23 ;  /* 0x0000004131177223 */ /* 0x000fe20000000017 */
[----:B------:R-:W-:Y:S01]  /*86e0*/  FMUL R27, R47, R27 ;  /* 0x0000001b2f1b7220 */ /* 0x000fe20000400000 */
[----:B------:R-:W-:Y:S01]  /*86f0*/  F2FP.BF16.F32.PACK_AB R10, R13, R12 ;  /* 0x0000000c0d0a723e */ /* 0x000fe200000010ff */
[----:B------:R-:W-:Y:S01]  /*8700*/  FFMA R20, R49, R66, R20 ;  /* 0x0000004231147223 */ /* 0x000fe20000000014 */
[----:B------:R-:W-:Y:S01]  /*8710*/  F2FP.BF16.F32.PACK_AB R11, R19, R14 ;  /* 0x0000000e130b723e */ /* 0x000fe200000010ff */
[----:B------:R-:W-:Y:S01]  /*8720*/  FMUL R24, R47, R28 ;  /* 0x0000001c2f187220 */ /* 0x000fe20000400000 */
[----:B------:R-:W-:Y:S01]  /*8730*/  LOP3.LUT R71, R76, 0xffff0000, RZ, 0xc0, !PT ;  /* 0xffff00004c477812 */ /* 0x000fe200078ec0ff */
[----:B------:R-:W-:Y:S01]  /*8740*/  FFMA R21, R49, R67, R21 ;  /* 0x0000004331157223 */ /* 0x000fe20000000015 */
[----:B------:R-:W-:Y:S01]  /*8750*/  SHF.L.U32 R72, R77, 0x10, RZ ;  /* 0x000000104d487819 */ /* 0x000fe200000006ff */
[----:B------:R1:W-:Y:S01]  /*8760*/  STS.128 [R99+0x6010], R8 ;  /* 0x0060100863007388 */ /* 0x0003e20000000c00 */
[----:B------:R-:W-:Y:S01]  /*8770*/  FMUL R25, R47, R29 ;  /* 0x0000001d2f197220 */ /* 0x000fe20000400000 */
[----:B------:R-:W-:Y:S01]  /*8780*/  FFMA R22, R49, R68, R22 ;  /* 0x0000004431167223 */ /* 0x000fe20000000016 */
[----:B------:R-:W-:Y:S01]  /*8790*/  LOP3.LUT R73, R77, 0xffff0000, RZ, 0xc0, !PT ;  /* 0xffff00004d497812 */ /* 0x000fe200078ec0ff */
[----:B------:R-:W-:Y:S01]  /*87a0*/  FMUL R26, R47, R30 ;  /* 0x0000001e2f1a7220 */ /* 0x000fe20000400000 */
[----:B------:R-:W-:Y:S01]  /*87b0*/  FFMA R27, R49, R69, R27 ;  /* 0x00000045311b7223 */ /* 0x000fe2000000001b */
[C---:B------:R-:W-:Y:S01]  /*87c0*/  SHF.L.U32 R74, R78.reuse, 0x10, RZ ;  /* 0x000000104e4a7819 */ /* 0x040fe200000006ff */
[----:B------:R-:W-:Y:S01]  /*87d0*/  FMUL R31, R47, R31 ;  /* 0x0000001f2f1f7220 */ /* 0x000fe20000400000 */
[----:B------:R-:W-:Y:S01]  /*87e0*/  FFMA R24, R49, R70, R24 ;  /* 0x0000004631187223 */ /* 0x000fe20000000018 */
[----:B------:R-:W-:Y:S01]  /*87f0*/  LOP3.LUT R75, R78, 0xffff0000, RZ, 0xc0, !PT ;  /* 0xffff00004e4b7812 */ /* 0x000fe200078ec0ff */
[----:B------:R-:W-:Y:S01]  /*8800*/  FMUL R28, R47, R32 ;  /* 0x000000202f1c7220 */ /* 0x000fe20000400000 */
[----:B------:R-:W-:Y:S01]  /*8810*/  FFMA R25, R49, R71, R25 ;  /* 0x0000004731197223 */ /* 0x000fe20000000019 */
[----:B------:R-:W-:Y:S01]  /*8820*/  SHF.L.U32 R76, R79, 0x10, RZ ;  /* 0x000000104f4c7819 */ /* 0x000fe200000006ff */
[----:B------:R-:W-:Y:S01]  /*8830*/  FMUL R29, R47, R33 ;  /* 0x000000212f1d7220 */ /* 0x000fe20000400000 */
[----:B------:R-:W-:Y:S01]  /*8840*/  F2FP.BF16.F32.PACK_AB R16, R17, R16 ;  /* 0x000000101110723e */ /* 0x000fe200000010ff */
[----:B------:R-:W-:Y:S01]  /*8850*/  FFMA R26, R49, R72, R26 ;  /* 0x00000048311a7223 */ /* 0x000fe2000000001a */
[----:B------:R-:W-:Y:S01]  /*8860*/  LOP3.LUT R77, R79, 0xffff0000, RZ, 0xc0, !PT ;  /* 0xffff00004f4d7812 */ /* 0x000fe200078ec0ff */
        /* <DEDUP_REMOVED lines=33> */
.L_x_126:
[----:B------:R-:W-:Y:S05]  /*8a80*/  BSYNC.RECONVERGENT B0 ;  /* 0x0000000000007941 */ /* 0x000fea0003800200 */
.L_x_125:
[----:B------:R-:W-:Y:S01]  /*8a90*/  BAR.SYNC.DEFER_BLOCKING 0x1, 0x80 ;  /* 0x0042000000007b1d */ /* 0x000fe20000010000 */
[----:B------:R-:W-:Y:S01]  /*8aa0*/  UISETP.NE.AND UP0, UPT, UR49, -0x4, UPT ;  /* 0xfffffffc3100788c */ /* 0x000fe2000bf05270 */
[----:B------:R-:W-:Y:S08]  /*8ab0*/  IADD3 R45, PT, PT, R45, 0x1, RZ ;  /* 0x000000012d2d7810 */ /* 0x000ff00007ffe0ff */
[----:B------:R-:W-:Y:S05]  /*8ac0*/  BRA.U !UP0, `(.L_x_127) ;  /* 0x0000000108287547 */ /* 0x000fea000b800000 */
[----:B------:R-:W-:Y:S01]  /*8ad0*/  ISETP.NE.AND P0, PT, R107, RZ, PT ;  /* 0x000000ff6b00720c */ /* 0x000fe20003f05270 */
[----:B------:R-:W-:Y:S01]  /*8ae0*/  IMAD.U32 R2, RZ, RZ, UR51 ;  /* 0x00000033ff027e24 */ /* 0x000fe2000f8e00ff */
[----:B------:R-:W-:Y:S01]  /*8af0*/  UIADD3 UR51, UPT, UPT, UR51, 0x1, URZ ;  /* 0x0000000133337890 */ /* 0x000fe2000fffe0ff */
[----:B------:R-:W-:Y:S03]  /*8b00*/  IMAD.U32 R0, RZ, RZ, UR37 ;  /* 0x00000025ff007e24 */ /* 0x000fe6000f8e00ff */
[----:B------:R-:W-:Y:S04]  /*8b10*/  UISETP.NE.AND UP0, UPT, UR51, 0x4, UPT ;  /* 0x000000043300788c */ /* 0x000fe8000bf05270 */
[----:B------:R-:W-:Y:S03]  /*8b20*/  USEL UR51, UR51, URZ, UP0 ;  /* 0x000000ff33337287 */ /* 0x000fe60008000000 */
[----:B------:R-:W-:Y:S05]  /*8b30*/  @P0 LEA R2, R2, UR48, 0x3 ;  /* 0x0000003002020c11 */ /* 0x000fea000f8e18ff */
[----:B------:R-:W-:Y:S05]  /*8b40*/  @P0 VIADD R2, R2, 0x80 ;  /* 0x0000008002020836 */ /* 0x000fea0000000000 */
[----:B------:R-:W-:Y:S04]  /*8b50*/  @P0 PRMT R0, R0, 0x654, R2 ;  /* 0x0000065400000816 */ /* 0x000fe80000000002 */
[----:B------:R2:W-:Y:S03]  /*8b60*/  @P0 SYNCS.ARRIVE.TRANS64.RED.A1T0 RZ, [R0+URZ], RZ ;  /* 0x000000ff00ff09a7 */ /* 0x0005e600081004ff */
.L_x_127:
[----:B------:R-:W-:Y:S01]  /*8b70*/  ISETP.NE.AND P2, PT, R103, RZ, PT ;  /* 0x000000ff6700720c */ /* 0x000fe20003f45270 */
[----:B------:R-:W-:Y:S01]  /*8b80*/  UIADD3 UR49, UPT, UPT, UR49, 0x4, URZ ;  /* 0x0000000431317890 */ /* 0x000fe2000fffe0ff */
[----:B------:R-:W-:Y:S01]  /*8b90*/  ISETP.NE.AND P0, PT, R105, 0x2, PT ;  /* 0x000000026900780c */ /* 0x000fe20003f05270 */
[----:B------:R-:W-:Y:S01]  /*8ba0*/  IMAD.IADD R14, R43, 0x1, R86 ;  /* 0x000000012b0e7824 */ /* 0x000fe200078e0256 */
[----:B------:R-:W-:Y:S01]  /*8bb0*/  ISETP.NE.AND P1, PT, R45, 0x4, PT ;  /* 0x000000042d00780c */ /* 0x000fe20003f25270 */
[----:B------:R-:W-:Y:S01]  /*8bc0*/  IMAD.IADD R15, R44, 0x1, R87 ;  /* 0x000000012c0f7824 */ /* 0x000fe200078e0257 */
[----:B------:R-:W-:Y:S02]  /*8bd0*/  SEL R2, RZ, 0x1, P0 ;  /* 0x00000001ff027807 */ /* 0x000fe40000000000 */
[----:B--2---:R-:W-:Y:S02]  /*8be0*/  SEL R0, RZ, 0x1, P1 ;  /* 0x00000001ff007807 */ /* 0x004fe40000800000 */
[----:B------:R-:W-:Y:S02]  /*8bf0*/  LOP3.LUT R95, R95, R2, RZ, 0x3c, !PT ;  /* 0x000000025f5f7212 */ /* 0x000fe400078e3cff */
[----:B------:R-:W-:Y:S02]  /*8c00*/  LOP3.LUT R96, R96, R0, RZ, 0x3c, !PT ;  /* 0x0000000060607212 */ /* 0x000fe400078e3cff */
[----:B------:R-:W-:Y:S02]  /*8c10*/  @P2 R2UR UR36, R94 ;  /* 0x000000005e2422ca */ /* 0x000fe400000e0000 */
[----:B------:R-:W-:Y:S02]  /*8c20*/  SEL R105, R105, RZ, P0 ;  /* 0x000000ff69697207 */ /* 0x000fe40000000000 */
[----:B------:R-:W-:Y:S01]  /*8c30*/  SEL R45, R45, RZ, P1 ;  /* 0x000000ff2d2d7207 */ /* 0x000fe20000800000 */
[----:B------:R-:W-:Y:S10]  /*8c40*/  @P2 BRA `(.L_x_128) ;  /* 0xffffffc000502947 */ /* 0x000ff4000383ffff */
[----:B------:R-:W-:-:S09]  /*8c50*/  UISETP.NE.AND UP0, UPT, UR50, URZ, UPT ;  /* 0x000000ff3200728c */ /* 0x000fd2000bf05270 */
[----:B------:R-:W-:Y:S05]  /*8c60*/  BRA.U !UP0, `(.L_x_129) ;  /* 0x0000000108487547 */ /* 0x000fea000b800000 */
[----:B------:R-:W2:Y:S02]  /*8c70*/  LDCU.64 UR4, c[0x0][0x890] ;  /* 0x00011200ff0477ac */ /* 0x000ea40008000a00 */
[----:B--2---:R-:W-:-:S04]  /*8c80*/  UISETP.NE.U32.AND UP0, UPT, UR4, URZ, UPT ;  /* 0x000000ff0400728c */ /* 0x004fc8000bf05070 */
[----:B------:R-:W-:-:S09]  /*8c90*/  UISETP.NE.AND.EX UP0, UPT, UR5, URZ, UPT, UP0 ;  /* 0x000000ff0500728c */ /* 0x000fd2000bf05300 */
[----:B------:R-:W-:Y:S05]  /*8ca0*/  BRA.U UP0, `(.L_x_130) ;  /* 0x00000001000c7547 */ /* 0x000fea000b800000 */
[----:B------:R-:W-:-:S13]  /*8cb0*/  FSETP.NEU.AND P0, PT, R49, RZ, PT ;  /* 0x000000ff3100720b */ /* 0x000fda0003f0d000 */
[----:B------:R-:W-:Y:S05]  /*8cc0*/  @!P0 EXIT ;  /* 0x000000000000894d */ /* 0x000fea0003800000 */
[----:B------:R-:W-:Y:S05]  /*8cd0*/  BRA `(.L_x_129) ;  /* 0x00000000002c7947 */ /* 0x000fea0003800000 */
.L_x_130:
[----:B------:R-:W-:Y:S01]  /*8ce0*/  ISETP.NE.AND P0, PT, R104, RZ, PT ;  /* 0x000000ff6800720c */ /* 0x000fe20003f05270 */
[----:B------:R-:W-:-:S12]  /*8cf0*/  BSSY.RECONVERGENT B0, `(.L_x_129) ;  /* 0x0000009000007945 */ /* 0x000fd80003800200 */
[----:B------:R-:W-:Y:S05]  /*8d00*/  @P0 BRA `(.L_x_131) ;  /* 0x0000000000140947 */ /* 0x000fea0003800000 */
[----:B------:R-:W2:Y:S02]  /*8d10*/  LDCU.64 UR4, c[0x0][0x888] ;  /* 0x00011100ff0477ac */ /* 0x000ea40008000a00 */
[----:B--2---:R-:W-:-:S04]  /*8d20*/  ISETP.NE.U32.AND P0, PT, RZ, UR4, PT ;  /* 0x00000004ff007c0c */ /* 0x004fc8000bf05070 */
[----:B------:R-:W-:-:S13]  /*8d30*/  ISETP.NE.AND.EX P0, PT, RZ, UR5, PT, P0 ;  /* 0x00000005ff007c0c */ /* 0x000fda000bf05300 */
[----:B------:R-:W-:Y:S05]  /*8d40*/  @!P0 EXIT ;  /* 0x000000000000894d */ /* 0x000fea0003800000 */
[----:B------:R-:W-:Y:S05]  /*8d50*/  BRA `(.L_x_132) ;  /* 0x0000000000087947 */ /* 0x000fea0003800000 */
.L_x_131:
[----:B------:R-:W-:-:S13]  /*8d60*/  FSETP.NEU.AND P0, PT, R49, RZ, PT ;  /* 0x000000ff3100720b */ /* 0x000fda0003f0d000 */
[----:B------:R-:W-:Y:S05]  /*8d70*/  @!P0 EXIT ;  /* 0x000000000000894d */ /* 0x000fea0003800000 */
.L_x_132:
[----:B------:R-:W-:Y:S05]  /*8d80*/  BSYNC.RECONVERGENT B0 ;  /* 0x0000000000007941 */ /* 0x000fea0003800200 */
.L_x_129:
[----:B------:R-:W-:Y:S01]  /*8d90*/  ULEA UR4, UR51, UR48, 0x3 ;  /* 0x0000003033047291 */ /* 0x000fe2000f8e18ff */
[----:B------:R-:W-:-:S04]  /*8da0*/  DEPBAR.LE SB0, 0x0 ;  /* 0x000080000000791a */ /* 0x000fc80000000000 */
[----:B------:R-:W-:-:S04]  /*8db0*/  UIADD3 UR4, UPT, UPT, UR4, 0x80, URZ ;  /* 0x0000008004047890 */ /* 0x000fc8000fffe0ff */
[----:B------:R-:W-:-:S09]  /*8dc0*/  UPRMT UR4, UR37, 0x654, UR4 ;  /* 0x0000065425047896 */ /* 0x000fd20008000004 */
[----:B------:R-:W-:Y:S01]  /*8dd0*/  SYNCS.ARRIVE.TRANS64.RED.A1T0 RZ, [UR4], RZ ;  /* 0x000000ffffff79a7 */ /* 0x000fe20008100404 */
[----:B------:R-:W-:Y:S05]  /*8de0*/  EXIT ;  /* 0x000000000000794d */ /* 0x000fea0003800000 */
.L_x_19:
[----:B--2---:R2:W1:Y:S02]  /*8df0*/  SYNCS.PHASECHK.TRANS64.TRYWAIT P0, [R2+URZ+0x120], R3 ;  /* 0x00012003020075a7 */ /* 0x00446400080011ff */
[----:B-1----:R-:W-:Y:S05]  /*8e00*/  @!P0 NANOSLEEP.SYNCS 0x989680 ;  /* 0x009896800000895d */ /* 0x002fea0003900000 */
[----:B------:R-:W1:Y:S02]  /*8e10*/  @!P0 SYNCS.PHASECHK.TRANS64 P0, [R2+URZ+0x120], R3 ;  /* 0x00012003020085a7 */ /* 0x000e6400080010ff */
[----:B-1----:R-:W-:Y:S05]  /*8e20*/  @!P0 BRA `(.L_x_19) ;  /* 0xfffffffc00f08947 */ /* 0x002fea000383ffff */
[----:B------:R-:W-:Y:S05]  /*8e30*/  BRA `(.L_x_133) ;  /* 0xffffff8400f87947 */ /* 0x000fea000383ffff */
.L_x_22:
[----:B-1----:R-:W-:-:S07]  /*8e40*/  MOV R2, UR33 ;  /* 0x0000002100027c02 */ /* 0x002fce0008000f00 */
.L_x_134:
[----:B-1----:R1:W2:Y:S02]  /*8e50*/  SYNCS.PHASECHK.TRANS64.TRYWAIT P0, [R2+URZ+0x30], R4 ;  /* 0x00003004020075a7 */ /* 0x0022a400080011ff */
[----:B--2---:R-:W-:Y:S05]  /*8e60*/  @!P0 NANOSLEEP.SYNCS 0x989680 ;  /* 0x009896800000895d */ /* 0x004fea0003900000 */
[----:B------:R-:W2:Y:S02]  /*8e70*/  @!P0 SYNCS.PHASECHK.TRANS64 P0, [R2+URZ+0x30], R4 ;  /* 0x00003004020085a7 */ /* 0x000ea400080010ff */
[----:B--2---:R-:W-:Y:S05]  /*8e80*/  @!P0 BRA `(.L_x_134) ;  /* 0xfffffffc00f08947 */ /* 0x004fea000383ffff */
[----:B------:R-:W-:Y:S05]  /*8e90*/  BRA `(.L_x_21) ;  /* 0xffffff8800487947 */ /* 0x000fea000383ffff */
.L_x_28:
[----:B-1----:R-:W-:-:S07]  /*8ea0*/  MOV R2, UR17 ;  /* 0x0000001100027c02 */ /* 0x002fce0008000f00 */
.L_x_135:
[----:B-1----:R1:W2:Y:S02]  /*8eb0*/  SYNCS.PHASECHK.TRANS64.TRYWAIT P0, [R2+URZ+0x30], R4 ;  /* 0x00003004020075a7 */ /* 0x0022a400080011ff */
[----:B--2---:R-:W-:Y:S05]  /*8ec0*/  @!P0 NANOSLEEP.SYNCS 0x989680 ;  /* 0x009896800000895d */ /* 0x004fea0003900000 */
[----:B------:R-:W2:Y:S02]  /*8ed0*/  @!P0 SYNCS.PHASECHK.TRANS64 P0, [R2+URZ+0x30], R4 ;  /* 0x00003004020085a7 */ /* 0x000ea400080010ff */
[----:B--2---:R-:W-:Y:S05]  /*8ee0*/  @!P0 BRA `(.L_x_135) ;  /* 0xfffffffc00f08947 */ /* 0x004fea000383ffff */
[----:B------:R-:W-:Y:S05]  /*8ef0*/  BRA `(.L_x_27) ;  /* 0xffffff8800ec7947 */ /* 0x000fea000383ffff */
.L_x_32:
[----:B-1----:R1:W2:Y:S02]  /*8f00*/  SYNCS.PHASECHK.TRANS64.TRYWAIT P0, [R2+URZ+0xb0], R3 ;  /* 0x0000b003020075a7 */ /* 0x0022a400080011ff */
[----:B--2---:R-:W-:Y:S05]  /*8f10*/  @!P0 NANOSLEEP.SYNCS 0x989680 ;  /* 0x009896800000895d */ /* 0x004fea0003900000 */
[----:B------:R-:W2:Y:S02]  /*8f20*/  @!P0 SYNCS.PHASECHK.TRANS64 P0, [R2+URZ+0xb0], R3 ;  /* 0x0000b003020085a7 */ /* 0x000ea400080010ff */
[----:B--2---:R-:W-:Y:S05]  /*8f30*/  @!P0 BRA `(.L_x_32) ;  /* 0xfffffffc00f08947 */ /* 0x004fea000383ffff */
[----:B------:R-:W-:Y:S05]  /*8f40*/  BRA `(.L_x_136) ;  /* 0xffffff8c00787947 */ /* 0x000fea000383ffff */
.L_x_36:
[----:B----4-:R-:W-:-:S07]  /*8f50*/  MOV R0, UR5 ;  /* 0x0000000500007c02 */ /* 0x010fce0008000f00 */
.L_x_137:
[----:B-1----:R1:W2:Y:S02]  /*8f60*/  SYNCS.PHASECHK.TRANS64.TRYWAIT P0, [R0+URZ], R2 ;  /* 0x00000002000075a7 */ /* 0x0022a400080011ff */
[----:B--2---:R-:W-:Y:S05]  /*8f70*/  @!P0 NANOSLEEP.SYNCS 0x989680 ;  /* 0x009896800000895d */ /* 0x004fea0003900000 */
[----:B------:R-:W2:Y:S02]  /*8f80*/  @!P0 SYNCS.PHASECHK.TRANS64 P0, [R0+URZ], R2 ;  /* 0x00000002000085a7 */ /* 0x000ea400080010ff */
[----:B--2---:R-:W-:Y:S05]  /*8f90*/  @!P0 BRA `(.L_x_137) ;  /* 0xfffffffc00f08947 */ /* 0x004fea000383ffff */
[----:B------:R-:W-:Y:S05]  /*8fa0*/  BRA `(.L_x_138) ;  /* 0xffffff9000e87947 */ /* 0x000fea000383ffff */
.L_x_37:
[----:B----4-:R-:W-:-:S07]  /*8fb0*/  MOV R0, UR5 ;  /* 0x0000000500007c02 */ /* 0x010fce0008000f00 */
.L_x_139:
[----:B-1----:R1:W2:Y:S02]  /*8fc0*/  SYNCS.PHASECHK.TRANS64.TRYWAIT P0, [R0+URZ], R3 ;  /* 0x00000003000075a7 */ /* 0x0022a400080011ff */
[----:B--2---:R-:W-:Y:S05]  /*8fd0*/  @!P0 NANOSLEEP.SYNCS 0x989680 ;  /* 0x009896800000895d */ /* 0x004fea0003900000 */
[----:B------:R-:W2:Y:S02]  /*8fe0*/  @!P0 SYNCS.PHASECHK.TRANS64 P0, [R0+URZ], R3 ;  /* 0x00000003000085a7 */ /* 0x000ea400080010ff */
[----:B--2---:R-:W-:Y:S05]  /*8ff0*/  @!P0 BRA `(.L_x_139) ;  /* 0xfffffffc00f08947 */ /* 0x004fea000383ffff */
[----:B------:R-:W-:Y:S05]  /*9000*/  BRA `(.L_x_140) ;  /* 0xffffff9000f47947 */ /* 0x000fea000383ffff */
.L_x_38:
[----:B----4-:R-:W-:-:S07]  /*9010*/  MOV R0, UR5 ;  /* 0x0000000500007c02 */ /* 0x010fce0008000f00 */
.L_x_141:
[----:B-1----:R1:W2:Y:S02]  /*9020*/  SYNCS.PHASECHK.TRANS64.TRYWAIT P0, [R0+URZ], R3 ;  /* 0x00000003000075a7 */ /* 0x0022a400080011ff */
[----:B--2---:R-:W-:Y:S05]  /*9030*/  @!P0 NANOSLEEP.SYNCS 0x989680 ;  /* 0x009896800000895d */ /* 0x004fea0003900000 */
[----:B------:R-:W2:Y:S02]  /*9040*/  @!P0 SYNCS.PHASECHK.TRANS64 P0, [R0+URZ], R3 ;  /* 0x00000003000085a7 */ /* 0x000ea400080010ff */
[----:B--2---:R-:W-:Y:S05]  /*9050*/  @!P0 BRA `(.L_x_141) ;  /* 0xfffffffc00f08947 */ /* 0x004fea000383ffff */
[----:B------:R-:W-:Y:S05]  /*9060*/  BRA `(.L_x_142) ;  /* 0xffffff9400007947 */ /* 0x000fea000383ffff */
.L_x_39:
[----:B----4-:R-:W-:-:S07]  /*9070*/  MOV R0, UR5 ;  /* 0x0000000500007c02 */ /* 0x010fce0008000f00 */
.L_x_143:
[----:B-1----:R1:W2:Y:S02]  /*9080*/  SYNCS.PHASECHK.TRANS64.TRYWAIT P0, [R0+URZ], R3 ;  /* 0x00000003000075a7 */ /* 0x0022a400080011ff */
[----:B--2---:R-:W-:Y:S05]  /*9090*/  @!P0 NANOSLEEP.SYNCS 0x989680 ;  /* 0x009896800000895d */ /* 0x004fea0003900000 */
[----:B------:R-:W2:Y:S02]  /*90a0*/  @!P0 SYNCS.PHASECHK.TRANS64 P0, [R0+URZ], R3 ;  /* 0x00000003000085a7 */ /* 0x000ea400080010ff */
[----:B--2---:R-:W-:Y:S05]  /*90b0*/  @!P0 BRA `(.L_x_143) ;  /* 0xfffffffc00f08947 */ /* 0x004fea000383ffff */
[----:B------:R-:W-:Y:S05]  /*90c0*/  BRA `(.L_x_144) ;  /* 0xffffff94000c7947 */ /* 0x000fea000383ffff */
.L_x_40:
[----:B----4-:R-:W-:-:S07]  /*90d0*/  MOV R0, UR5 ;  /* 0x0000000500007c02 */ /* 0x010fce0008000f00 */
.L_x_145:
[----:B-1----:R1:W2:Y:S02]  /*90e0*/  SYNCS.PHASECHK.TRANS64.TRYWAIT P0, [R0+URZ], R3 ;  /* 0x00000003000075a7 */ /* 0x0022a400080011ff */
[----:B--2---:R-:W-:Y:S05]  /*90f0*/  @!P0 NANOSLEEP.SYNCS 0x989680 ;  /* 0x009896800000895d */ /* 0x004fea0003900000 */
[----:B------:R-:W2:Y:S02]  /*9100*/  @!P0 SYNCS.PHASECHK.TRANS64 P0, [R0+URZ], R3 ;  /* 0x00000003000085a7 */ /* 0x000ea400080010ff */
[----:B--2---:R-:W-:Y:S05]  /*9110*/  @!P0 BRA `(.L_x_145) ;  /* 0xfffffffc00f08947 */ /* 0x004fea000383ffff */
[----:B------:R-:W-:Y:S05]  /*9120*/  BRA `(.L_x_146) ;  /* 0xffffff9400187947 */ /* 0x000fea000383ffff */
.L_x_43:
[----:B-1----:R1:W2:Y:S02]  /*9130*/  SYNCS.PHASECHK.TRANS64.TRYWAIT P0, [R0+URZ+0x110], R4 ;  /* 0x00011004000075a7 */ /* 0x0022a400080011ff */
[----:B--2---:R-:W-:Y:S05]  /*9140*/  @!P0 NANOSLEEP.SYNCS 0x989680 ;  /* 0x009896800000895d */ /* 0x004fea0003900000 */
[----:B------:R-:W2:Y:S02]  /*9150*/  @!P0 SYNCS.PHASECHK.TRANS64 P0, [R0+URZ+0x110], R4 ;  /* 0x00011004000085a7 */ /* 0x000ea400080010ff */
[----:B--2---:R-:W-:Y:S05]  /*9160*/  @!P0 BRA `(.L_x_43) ;  /* 0xfffffffc00f08947 */ /* 0x004fea000383ffff */
[----:B------:R-:W-:Y:S05]  /*9170*/  BRA `(.L_x_147) ;  /* 0xffffff9400747947 */ /* 0x000fea000383ffff */
.L_x_44:
[----:B------:R-:W-:-:S07]  /*9180*/  MOV R0, UR5 ;  /* 0x0000000500007c02 */ /* 0x000fce0008000f00 */
.L_x_148:
[----:B-1----:R1:W2:Y:S02]  /*9190*/  SYNCS.PHASECHK.TRANS64.TRYWAIT P0, [R0+URZ+0xc0], R5 ;  /* 0x0000c005000075a7 */ /* 0x0022a400080011ff */
[----:B--2---:R-:W-:Y:S05]  /*91a0*/  @!P0 NANOSLEEP.SYNCS 0x989680 ;  /* 0x009896800000895d */ /* 0x004fea0003900000 */
[----:B------:R-:W2:Y:S02]  /*91b0*/  @!P0 SYNCS.PHASECHK.TRANS64 P0, [R0+URZ+0xc0], R5 ;  /* 0x0000c005000085a7 */ /* 0x000ea400080010ff */
[----:B--2---:R-:W-:Y:S05]  /*91c0*/  @!P0 BRA `(.L_x_148) ;  /* 0xfffffffc00f08947 */ /* 0x004fea000383ffff */
[----:B------:R-:W-:Y:S05]  /*91d0*/  BRA `(.L_x_149) ;  /* 0xffffff9400847947 */ /* 0x000fea000383ffff */
.L_x_45:
[----:B-1----:R1:W2:Y:S02]  /*91e0*/  SYNCS.PHASECHK.TRANS64.TRYWAIT P1, [R0+URZ+0xb0], R4 ;  /* 0x0000b004000075a7 */ /* 0x0022a400080211ff */
[----:B--2---:R-:W-:Y:S05]  /*91f0*/  @!P1 NANOSLEEP.SYNCS 0x989680 ;  /* 0x009896800000995d */ /* 0x004fea0003900000 */
[----:B------:R-:W2:Y:S02]  /*9200*/  @!P1 SYNCS.PHASECHK.TRANS64 P1, [R0+URZ+0xb0], R4 ;  /* 0x0000b004000095a7 */ /* 0x000ea400080210ff */
[----:B--2---:R-:W-:Y:S05]  /*9210*/  @!P1 BRA `(.L_x_45) ;  /* 0xfffffffc00f09947 */ /* 0x004fea000383ffff */
[----:B------:R-:W-:Y:S05]  /*9220*/  BRA `(.L_x_150) ;  /* 0xffffff9400b47947 */ /* 0x000fea000383ffff */
.L_x_48:
[----:B------:R-:W-:-:S07]  /*9230*/  MOV R0, UR5 ;  /* 0x0000000500007c02 */ /* 0x000fce0008000f00 */
.L_x_151:
[----:B-1----:R1:W2:Y:S02]  /*9240*/  SYNCS.PHASECHK.TRANS64.TRYWAIT P0, [R0+URZ+0xc0], R2 ;  /* 0x0000c002000075a7 */ /* 0x0022a400080011ff */
[----:B--2---:R-:W-:Y:S05]  /*9250*/  @!P0 NANOSLEEP.SYNCS 0x989680 ;  /* 0x009896800000895d */ /* 0x004fea0003900000 */
[----:B------:R-:W2:Y:S02]  /*9260*/  @!P0 SYNCS.PHASECHK.TRANS64 P0, [R0+URZ+0xc0], R2 ;  /* 0x0000c002000085a7 */ /* 0x000ea400080010ff */
[----:B--2---:R-:W-:Y:S05]  /*9270*/  @!P0 BRA `(.L_x_151) ;  /* 0xfffffffc00f08947 */ /* 0x004fea000383ffff */
[----:B------:R-:W-:Y:S05]  /*9280*/  BRA `(.L_x_47) ;  /* 0xffffff9800087947 */ /* 0x000fea000383ffff */
.L_x_55:
[----:B-1----:R1:W2:Y:S02]  /*9290*/  SYNCS.PHASECHK.TRANS64.TRYWAIT P1, [R0+URZ+0xb0], R2 ;  /* 0x0000b002000075a7 */ /* 0x0022a400080211ff */
[----:B--2---:R-:W-:Y:S05]  /*92a0*/  @!P1 NANOSLEEP.SYNCS 0x989680 ;  /* 0x009896800000995d */ /* 0x004fea0003900000 */
[----:B------:R-:W2:Y:S02]  /*92b0*/  @!P1 SYNCS.PHASECHK.TRANS64 P1, [R0+URZ+0xb0], R2 ;  /* 0x0000b002000095a7 */ /* 0x000ea400080210ff */
[----:B--2---:R-:W-:Y:S05]  /*92c0*/  @!P1 BRA `(.L_x_55) ;  /* 0xfffffffc00f09947 */ /* 0x004fea000383ffff */
[----:B------:R-:W-:Y:S05]  /*92d0*/  BRA `(.L_x_152) ;  /* 0xffffff9c00787947 */ /* 0x000fea000383ffff */
.L_x_56:
[----:B------:R-:W-:-:S07]  /*92e0*/  MOV R2, UR7 ;  /* 0x0000000700027c02 */ /* 0x000fce0008000f00 */
.L_x_153:
[----:B-1----:R1:W2:Y:S02]  /*92f0*/  SYNCS.PHASECHK.TRANS64.TRYWAIT P0, [R2+URZ+0xf0], R0 ;  /* 0x0000f000020075a7 */ /* 0x0022a400080011ff */
[----:B--2---:R-:W-:Y:S05]  /*9300*/  @!P0 NANOSLEEP.SYNCS 0x989680 ;  /* 0x009896800000895d */ /* 0x004fea0003900000 */
[----:B------:R-:W2:Y:S02]  /*9310*/  @!P0 SYNCS.PHASECHK.TRANS64 P0, [R2+URZ+0xf0], R0 ;  /* 0x0000f000020085a7 */ /* 0x000ea400080010ff */
[----:B--2---:R-:W-:Y:S05]  /*9320*/  @!P0 BRA `(.L_x_153) ;  /* 0xfffffffc00f08947 */ /* 0x004fea000383ffff */
[----:B------:R-:W-:Y:S05]  /*9330*/  BRA `(.L_x_154) ;  /* 0xffffff9c00b07947 */ /* 0x000fea000383ffff */
.L_x_59:
[----:B------:R-:W-:Y:S07]  /*9340*/  MOV R0, UR6 ;  /* 0x0000000600007c02 */ /* 0x000fee0008000f00 */
.L_x_155:
[----:B-1----:R1:W2:Y:S02]  /*9350*/  SYNCS.PHASECHK.TRANS64.TRYWAIT P0, [R0+URZ], R2 ;  /* 0x00000002000075a7 */ /* 0x0022a400080011ff */
[----:B--2---:R-:W-:Y:S05]  /*9360*/  @!P0 NANOSLEEP.SYNCS 0x989680 ;  /* 0x009896800000895d */ /* 0x004fea0003900000 */
[----:B------:R-:W2:Y:S02]  /*9370*/  @!P0 SYNCS.PHASECHK.TRANS64 P0, [R0+URZ], R2 ;  /* 0x00000002000085a7 */ /* 0x000ea400080010ff */
[----:B--2---:R-:W-:Y:S05]  /*9380*/  @!P0 BRA `(.L_x_155) ;  /* 0xfffffffc00f08947 */ /* 0x004fea000383ffff */
[----:B------:R-:W-:Y:S05]  /*9390*/  BRA `(.L_x_58) ;  /* 0xffffff9c00cc7947 */ /* 0x000fea000383ffff */
.L_x_62:
[----:B------:R-:W-:-:S07]  /*93a0*/  MOV R0, UR6 ;  /* 0x0000000600007c02 */ /* 0x000fce0008000f00 */
.L_x_156:
[----:B--2---:R2:W4:Y:S02]  /*93b0*/  SYNCS.PHASECHK.TRANS64.TRYWAIT P0, [R0+URZ], R2 ;  /* 0x00000002000075a7 */ /* 0x00452400080011ff */
[----:B----4-:R-:W-:Y:S05]  /*93c0*/  @!P0 NANOSLEEP.SYNCS 0x989680 ;  /* 0x009896800000895d */ /* 0x010fea0003900000 */
[----:B------:R-:W4:Y:S02]  /*93d0*/  @!P0 SYNCS.PHASECHK.TRANS64 P0, [R0+URZ], R2 ;  /* 0x00000002000085a7 */ /* 0x000f2400080010ff */
[----:B----4-:R-:W-:Y:S05]  /*93e0*/  @!P0 BRA `(.L_x_156) ;  /* 0xfffffffc00f08947 */ /* 0x010fea000383ffff */
[----:B------:R-:W-:Y:S05]  /*93f0*/  BRA `(.L_x_157) ;  /* 0xffffffa000a87947 */ /* 0x000fea000383ffff */
.L_x_63:
[----:B------:R-:W-:-:S07]  /*9400*/  MOV R0, UR6 ;  /* 0x0000000600007c02 */ /* 0x000fce0008000f00 */
.L_x_158:
[----:B-1----:R1:W2:Y:S02]  /*9410*/  SYNCS.PHASECHK.TRANS64.TRYWAIT P0, [R0+URZ], R3 ;  /* 0x00000003000075a7 */ /* 0x0022a400080011ff */
[----:B--2---:R-:W-:Y:S05]  /*9420*/  @!P0 NANOSLEEP.SYNCS 0x989680 ;  /* 0x009896800000895d */ /* 0x004fea0003900000 */
[----:B------:R-:W2:Y:S02]  /*9430*/  @!P0 SYNCS.PHASECHK.TRANS64 P0, [R0+URZ], R3 ;  /* 0x00000003000085a7 */ /* 0x000ea400080010ff */
[----:B--2---:R-:W-:Y:S05]  /*9440*/  @!P0 BRA `(.L_x_158) ;  /* 0xfffffffc00f08947 */ /* 0x004fea000383ffff */
[----:B------:R-:W-:Y:S05]  /*9450*/  BRA `(.L_x_159) ;  /* 0xffffffa000b47947 */ /* 0x000fea000383ffff */
.L_x_64:
[----:B------:R-:W-:-:S07]  /*9460*/  MOV R0, UR6 ;  /* 0x0000000600007c02 */ /* 0x000fce0008000f00 */
.L_x_160:
[----:B-1----:R1:W2:Y:S02]  /*9470*/  SYNCS.PHASECHK.TRANS64.TRYWAIT P0, [R0+URZ], R3 ;  /* 0x00000003000075a7 */ /* 0x0022a400080011ff */
[----:B--2---:R-:W-:Y:S05]  /*9480*/  @!P0 NANOSLEEP.SYNCS 0x989680 ;  /* 0x009896800000895d */ /* 0x004fea0003900000 */
[----:B------:R-:W2:Y:S02]  /*9490*/  @!P0 SYNCS.PHASECHK.TRANS64 P0, [R0+URZ], R3 ;  /* 0x00000003000085a7 */ /* 0x000ea400080010ff */
[----:B--2---:R-:W-:Y:S05]  /*94a0*/  @!P0 BRA `(.L_x_160) ;  /* 0xfffffffc00f08947 */ /* 0x004fea000383ffff */
[----:B------:R-:W-:Y:S05]  /*94b0*/  BRA `(.L_x_161) ;  /* 0xffffffa000c07947 */ /* 0x000fea000383ffff */
.L_x_65:
[----:B-1----:R-:W-:-:S07]  /*94c0*/  MOV R0, UR7 ;  /* 0x0000000700007c02 */ /* 0x002fce0008000f00 */
.L_x_162:
[----:B-1----:R1:W2:Y:S02]  /*94d0*/  SYNCS.PHASECHK.TRANS64.TRYWAIT P0, [R0+URZ], R2 ;  /* 0x00000002000075a7 */ /* 0x0022a400080011ff */
[----:B--2---:R-:W-:Y:S05]  /*94e0*/  @!P0 NANOSLEEP.SYNCS 0x989680 ;  /* 0x009896800000895d */ /* 0x004fea0003900000 */
[----:B------:R-:W2:Y:S02]  /*94f0*/  @!P0 SYNCS.PHASECHK.TRANS64 P0, [R0+URZ], R2 ;  /* 0x00000002000085a7 */ /* 0x000ea400080010ff */
[----:B--2---:R-:W-:Y:S05]  /*9500*/  @!P0 BRA `(.L_x_162) ;  /* 0xfffffffc00f08947 */ /* 0x004fea000383ffff */
[----:B------:R-:W-:Y:S05]  /*9510*/  BRA `(.L_x_163) ;  /* 0xffffffa000cc7947 */ /* 0x000fea000383ffff */
.L_x_70:
[----:B--2---:R2:W3:Y:S02]  /*9520*/  SYNCS.PHASECHK.TRANS64.TRYWAIT P0, [R0+URZ+0xb0], R2 ;  /* 0x0000b002000075a7 */ /* 0x0044e400080011ff */
[----:B---3--:R-:W-:Y:S05]  /*9530*/  @!P0 NANOSLEEP.SYNCS 0x989680 ;  /* 0x009896800000895d */ /* 0x008fea0003900000 */
[----:B------:R-:W3:Y:S02]  /*9540*/  @!P0 SYNCS.PHASECHK.TRANS64 P0, [R0+URZ+0xb0], R2 ;  /* 0x0000b002000085a7 */ /* 0x000ee400080010ff */
[----:B---3--:R-:W-:Y:S05]  /*9550*/  @!P0 BRA `(.L_x_70) ;  /* 0xfffffffc00f08947 */ /* 0x008fea000383ffff */
[----:B------:R-:W-:Y:S05]  /*9560*/  BRA `(.L_x_164) ;  /* 0xffffffa400d87947 */ /* 0x000fea000383ffff */
.L_x_73:
[----:B------:R-:W-:Y:S07]  /*9570*/  MOV R0, UR7 ;  /* 0x0000000700007c02 */ /* 0x000fee0008000f00 */
.L_x_165:
[----:B--2---:R2:W3:Y:S02]  /*9580*/  SYNCS.PHASECHK.TRANS64.TRYWAIT P0, [R0+URZ+0xa8], R2 ;  /* 0x0000a802000075a7 */ /* 0x0044e400080011ff */
[----:B---3--:R-:W-:Y:S05]  /*9590*/  @!P0 NANOSLEEP.SYNCS 0x989680 ;  /* 0x009896800000895d */ /* 0x008fea0003900000 */
[----:B------:R-:W3:Y:S02]  /*95a0*/  @!P0 SYNCS.PHASECHK.TRANS64 P0, [R0+URZ+0xa8], R2 ;  /* 0x0000a802000085a7 */ /* 0x000ee400080010ff */
[----:B---3--:R-:W-:Y:S05]  /*95b0*/  @!P0 BRA `(.L_x_165) ;  /* 0xfffffffc00f08947 */ /* 0x008fea000383ffff */
[----:B------:R-:W-:Y:S05]  /*95c0*/  BRA `(.L_x_72) ;  /* 0xffffffa800b87947 */ /* 0x000fea000383ffff */
.L_x_76:
[----:B------:R-:W-:Y:S07]  /*95d0*/  MOV R0, UR7 ;  /* 0x0000000700007c02 */ /* 0x000fee0008000f00 */
.L_x_166:
[----:B-1----:R1:W2:Y:S02]  /*95e0*/  SYNCS.PHASECHK.TRANS64.TRYWAIT P0, [R0+URZ+0x80], R14 ;  /* 0x0000800e000075a7 */ /* 0x0022a400080011ff */
[----:B--2---:R-:W-:Y:S05]  /*95f0*/  @!P0 NANOSLEEP.SYNCS 0x989680 ;  /* 0x009896800000895d */ /* 0x004fea0003900000 */
[----:B------:R-:W2:Y:S02]  /*9600*/  @!P0 SYNCS.PHASECHK.TRANS64 P0, [R0+URZ+0x80], R14 ;  /* 0x0000800e000085a7 */ /* 0x000ea400080010ff */
[----:B--2---:R-:W-:Y:S05]  /*9610*/  @!P0 BRA `(.L_x_166) ;  /* 0xfffffffc00f08947 */ /* 0x004fea000383ffff */
[----:B------:R-:W-:Y:S05]  /*9620*/  BRA `(.L_x_167) ;  /* 0xffffffac00307947 */ /* 0x000fea000383ffff */
.L_x_77:
[----:B------:R-:W-:Y:S07]  /*9630*/  MOV R0, UR7 ;  /* 0x0000000700007c02 */ /* 0x000fee0008000f00 */
.L_x_168:
[----:B-1----:R1:W2:Y:S02]  /*9640*/  SYNCS.PHASECHK.TRANS64.TRYWAIT P0, [R0+URZ+0x88], R14 ;  /* 0x0000880e000075a7 */ /* 0x0022a400080011ff */
[----:B--2---:R-:W-:Y:S05]  /*9650*/  @!P0 NANOSLEEP.SYNCS 0x989680 ;  /* 0x009896800000895d */ /* 0x004fea0003900000 */
[----:B------:R-:W2:Y:S02]  /*9660*/  @!P0 SYNCS.PHASECHK.TRANS64 P0, [R0+URZ+0x88], R14 ;  /* 0x0000880e000085a7 */ /* 0x000ea400080010ff */
[----:B--2---:R-:W-:Y:S05]  /*9670*/  @!P0 BRA `(.L_x_168) ;  /* 0xfffffffc00f08947 */ /* 0x004fea000383ffff */
[----:B------:R-:W-:Y:S05]  /*9680*/  BRA `(.L_x_169) ;  /* 0xffffffac00687947 */ /* 0x000fea000383ffff */
.L_x_78:
[----:B------:R-:W-:Y:S07]  /*9690*/  MOV R0, UR7 ;  /* 0x0000000700007c02 */ /* 0x000fee0008000f00 */
.L_x_170:
[----:B-1----:R1:W2:Y:S02]  /*96a0*/  SYNCS.PHASECHK.TRANS64.TRYWAIT P0, [R0+URZ+0x90], R14 ;  /* 0x0000900e000075a7 */ /* 0x0022a400080011ff */
[----:B--2---:R-:W-:Y:S05]  /*96b0*/  @!P0 NANOSLEEP.SYNCS 0x989680 ;  /* 0x009896800000895d */ /* 0x004fea0003900000 */
[----:B------:R-:W2:Y:S02]  /*96c0*/  @!P0 SYNCS.PHASECHK.TRANS64 P0, [R0+URZ+0x90], R14 ;  /* 0x0000900e000085a7 */ /* 0x000ea400080010ff */
[----:B--2---:R-:W-:Y:S05]  /*96d0*/  @!P0 BRA `(.L_x_170) ;  /* 0xfffffffc00f08947 */ /* 0x004fea000383ffff */
[----:B------:R-:W-:Y:S05]  /*96e0*/  BRA `(.L_x_171) ;  /* 0xffffffac00ac7947 */ /* 0x000fea000383ffff */
.L_x_79:
[----:B------:R-:W-:Y:S07]  /*96f0*/  MOV R0, UR7 ;  /* 0x0000000700007c02 */ /* 0x000fee0008000f00 */
.L_x_172:
[----:B-1----:R1:W2:Y:S02]  /*9700*/  SYNCS.PHASECHK.TRANS64.TRYWAIT P0, [R0+URZ+0x98], R14 ;  /* 0x0000980e000075a7 */ /* 0x0022a400080011ff */
[----:B--2---:R-:W-:Y:S05]  /*9710*/  @!P0 NANOSLEEP.SYNCS 0x989680 ;  /* 0x009896800000895d */ /* 0x004fea0003900000 */
[----:B------:R-:W2:Y:S02]  /*9720*/  @!P0 SYNCS.PHASECHK.TRANS64 P0, [R0+URZ+0x98], R14 ;  /* 0x0000980e000085a7 */ /* 0x000ea400080010ff */
[----:B--2---:R-:W-:Y:S05]  /*9730*/  @!P0 BRA `(.L_x_172) ;  /* 0xfffffffc00f08947 */ /* 0x004fea000383ffff */
[----:B------:R-:W-:Y:S05]  /*9740*/  BRA `(.L_x_173) ;  /* 0xffffffb000307947 */ /* 0x000fea000383ffff */
.L_x_81:
[----:B------:R-:W-:-:S07]  /*9750*/  MOV R0, UR7 ;  /* 0x0000000700007c02 */ /* 0x000fce0008000f00 */
.L_x_174:
[----:B-1----:R1:W3:Y:S02]  /*9760*/  SYNCS.PHASECHK.TRANS64.TRYWAIT P0, [R0+URZ+0x80], R2 ;  /* 0x00008002000075a7 */ /* 0x0022e400080011ff */
[----:B---3--:R-:W-:Y:S05]  /*9770*/  @!P0 NANOSLEEP.SYNCS 0x989680 ;  /* 0x009896800000895d */ /* 0x008fea0003900000 */
[----:B------:R-:W3:Y:S02]  /*9780*/  @!P0 SYNCS.PHASECHK.TRANS64 P0, [R0+URZ+0x80], R2 ;  /* 0x00008002000085a7 */ /* 0x000ee400080010ff */
[----:B---3--:R-:W-:Y:S05]  /*9790*/  @!P0 BRA `(.L_x_174) ;  /* 0xfffffffc00f08947 */ /* 0x008fea000383ffff */
[----:B------:R-:W-:Y:S05]  /*97a0*/  BRA `(.L_x_175) ;  /* 0xffffffb000a07947 */ /* 0x000fea000383ffff */
.L_x_82:
[----:B-1----:R-:W-:-:S07]  /*97b0*/  MOV R0, UR7 ;  /* 0x0000000700007c02 */ /* 0x002fce0008000f00 */
.L_x_176:
[----:B-1----:R1:W3:Y:S02]  /*97c0*/  SYNCS.PHASECHK.TRANS64.TRYWAIT P0, [R0+URZ+0x88], R2 ;  /* 0x00008802000075a7 */ /* 0x0022e400080011ff */
[----:B---3--:R-:W-:Y:S05]  /*97d0*/  @!P0 NANOSLEEP.SYNCS 0x989680 ;  /* 0x009896800000895d */ /* 0x008fea0003900000 */
[----:B------:R-:W3:Y:S02]  /*97e0*/  @!P0 SYNCS.PHASECHK.TRANS64 P0, [R0+URZ+0x88], R2 ;  /* 0x00008802000085a7 */ /* 0x000ee400080010ff */
[----:B---3--:R-:W-:Y:S05]  /*97f0*/  @!P0 BRA `(.L_x_176) ;  /* 0xfffffffc00f08947 */ /* 0x008fea000383ffff */
[----:B------:R-:W-:Y:S05]  /*9800*/  BRA `(.L_x_177) ;  /* 0xffffffb000907947 */ /* 0x000fea000383ffff */
.L_x_83:
[----:B-1----:R-:W-:-:S07]  /*9810*/  MOV R0, UR7 ;  /* 0x0000000700007c02 */ /* 0x002fce0008000f00 */
.L_x_178:
[----:B-1----:R1:W3:Y:S02]  /*9820*/  SYNCS.PHASECHK.TRANS64.TRYWAIT P0, [R0+URZ+0x90], R2 ;  /* 0x00009002000075a7 */ /* 0x0022e400080011ff */
[----:B---3--:R-:W-:Y:S05]  /*9830*/  @!P0 NANOSLEEP.SYNCS 0x989680 ;  /* 0x009896800000895d */ /* 0x008fea0003900000 */
[----:B------:R-:W3:Y:S02]  /*9840*/  @!P0 SYNCS.PHASECHK.TRANS64 P0, [R0+URZ+0x90], R2 ;  /* 0x00009002000085a7 */ /* 0x000ee400080010ff */
[----:B---3--:R-:W-:Y:S05]  /*9850*/  @!P0 BRA `(.L_x_178) ;  /* 0xfffffffc00f08947 */ /* 0x008fea000383ffff */
[----:B------:R-:W-:Y:S05]  /*9860*/  BRA `(.L_x_179) ;  /* 0xffffffb000807947 */ /* 0x000fea000383ffff */
.L_x_85:
[----:B--2---:R2:W4:Y:S02]  /*9870*/  SYNCS.PHASECHK.TRANS64.TRYWAIT P0, [R0+URZ+0xb0], R2 ;  /* 0x0000b002000075a7 */ /* 0x00452400080011ff */
[----:B----4-:R-:W-:Y:S05]  /*9880*/  @!P0 NANOSLEEP.SYNCS 0x989680 ;  /* 0x009896800000895d */ /* 0x010fea0003900000 */
[----:B------:R-:W4:Y:S02]  /*9890*/  @!P0 SYNCS.PHASECHK.TRANS64 P0, [R0+URZ+0xb0], R2 ;  /* 0x0000b002000085a7 */ /* 0x000f2400080010ff */
[----:B----4-:R-:W-:Y:S05]  /*98a0*/  @!P0 BRA `(.L_x_85) ;  /* 0xfffffffc00f08947 */ /* 0x010fea000383ffff */
[----:B------:R-:W-:Y:S05]  /*98b0*/  BRA `(.L_x_180) ;  /* 0xffffffb400487947 */ /* 0x000fea000383ffff */
.L_x_96:
[----:B-1----:R-:W-:Y:S04]  /*98c0*/  MOV R2, UR48 ;  /* 0x0000003000027c02 */ /* 0x002fe80008000f00 */
[----:B------:R1:W3:Y:S03]  /*98d0*/  SYNCS.PHASECHK.TRANS64.TRYWAIT P1, [R2+URZ+0x60], R3 ;  /* 0x00006003020075a7 */ /* 0x0002e600080211ff */
[----:B---3--:R-:W-:Y:S05]  /*98e0*/  @!P1 NANOSLEEP.SYNCS 0x989680 ;  /* 0x009896800000995d */ /* 0x008fea0003900000 */
[----:B------:R-:W3:Y:S02]  /*98f0*/  @!P1 SYNCS.PHASECHK.TRANS64 P1, [R2+URZ+0x60], R3 ;  /* 0x00006003020095a7 */ /* 0x000ee400080210ff */
[----:B---3--:R-:W-:Y:S05]  /*9900*/  @!P1 BRA `(.L_x_96) ;  /* 0xfffffffc00ec9947 */ /* 0x008fea000383ffff */
[----:B------:R-:W-:Y:S05]  /*9910*/  BRA `(.L_x_95) ;  /* 0xffffffc000547947 */ /* 0x000fea000383ffff */
.L_x_98:
[----:B-1----:R1:W4:Y:S02]  /*9920*/  SYNCS.PHASECHK.TRANS64.TRYWAIT P0, [R64+URZ+0xd0], R0 ;  /* 0x0000d000400075a7 */ /* 0x00232400080011ff */
[----:B----4-:R-:W-:Y:S05]  /*9930*/  @!P0 NANOSLEEP.SYNCS 0x989680 ;  /* 0x009896800000895d */ /* 0x010fea0003900000 */
[----:B------:R-:W4:Y:S02]  /*9940*/  @!P0 SYNCS.PHASECHK.TRANS64 P0, [R64+URZ+0xd0], R0 ;  /* 0x0000d000400085a7 */ /* 0x000f2400080010ff */
[----:B----4-:R-:W-:Y:S05]  /*9950*/  @!P0 BRA `(.L_x_98) ;  /* 0xfffffffc00f08947 */ /* 0x010fea000383ffff */
[----:B------:R-:W-:Y:S05]  /*9960*/  BRA `(.L_x_97) ;  /* 0xffffffc0007c7947 */ /* 0x000fea000383ffff */
.L_x_107:
[----:B--2---:R2:W4:Y:S02]  /*9970*/  SYNCS.PHASECHK.TRANS64.TRYWAIT P0, [R2+URZ+0x60], R0 ;  /* 0x00006000020075a7 */ /* 0x00452400080011ff */
[----:B----4-:R-:W-:Y:S05]  /*9980*/  @!P0 NANOSLEEP.SYNCS 0x989680 ;  /* 0x009896800000895d */ /* 0x010fea0003900000 */
[----:B------:R-:W4:Y:S02]  /*9990*/  @!P0 SYNCS.PHASECHK.TRANS64 P0, [R2+URZ+0x60], R0 ;  /* 0x00006000020085a7 */ /* 0x000f2400080010ff */
[----:B----4-:R-:W-:Y:S05]  /*99a0*/  @!P0 BRA `(.L_x_107) ;  /* 0xfffffffc00f08947 */ /* 0x010fea000383ffff */
[----:B------:R-:W-:Y:S05]  /*99b0*/  BRA `(.L_x_106) ;  /* 0xffffffcc00587947 */ /* 0x000fea000383ffff */
.L_x_115:
[----:B--2---:R2:W4:Y:S02]  /*99c0*/  SYNCS.PHASECHK.TRANS64.TRYWAIT P0, [R0+URZ+0x60], R6 ;  /* 0x00006006000075a7 */ /* 0x00452400080011ff */
[----:B----4-:R-:W-:Y:S05]  /*99d0*/  @!P0 NANOSLEEP.SYNCS 0x989680 ;  /* 0x009896800000895d */ /* 0x010fea0003900000 */
[----:B------:R-:W4:Y:S02]  /*99e0*/  @!P0 SYNCS.PHASECHK.TRANS64 P0, [R0+URZ+0x60], R6 ;  /* 0x00006006000085a7 */ /* 0x000f2400080010ff */
[----:B----4-:R-:W-:Y:S05]  /*99f0*/  @!P0 BRA `(.L_x_115) ;  /* 0xfffffffc00f08947 */ /* 0x010fea000383ffff */
[----:B------:R-:W-:Y:S05]  /*9a00*/  BRA `(.L_x_114) ;  /* 0xffffffd800587947 */ /* 0x000fea000383ffff */
.L_x_123:
[----:B--2---:R2:W4:Y:S02]  /*9a10*/  SYNCS.PHASECHK.TRANS64.TRYWAIT P0, [R0+URZ+0x60], R5 ;  /* 0x00006005000075a7 */ /* 0x00452400080011ff */
[----:B----4-:R-:W-:Y:S05]  /*9a20*/  @!P0 NANOSLEEP.SYNCS 0x989680 ;  /* 0x009896800000895d */ /* 0x010fea0003900000 */
[----:B------:R-:W4:Y:S02]  /*9a30*/  @!P0 SYNCS.PHASECHK.TRANS64 P0, [R0+URZ+0x60], R5 ;  /* 0x00006005000085a7 */ /* 0x000f2400080010ff */
[----:B----4-:R-:W-:Y:S05]  /*9a40*/  @!P0 BRA `(.L_x_123) ;  /* 0xfffffffc00f08947 */ /* 0x010fea000383ffff */
[----:B------:R-:W-:Y:S05]  /*9a50*/  BRA `(.L_x_122) ;  /* 0xffffffe400587947 */ /* 0x000fea000383ffff */
        .weak           $__internal_0_$__cuda_sm10x_tcgen05_guardrail_trap_col_being_dealloced_not_returned_by_alloc
        .type           $__internal_0_$__cuda_sm10x_tcgen05_guardrail_trap_col_being_dealloced_not_returned_by_alloc,@function
        .size           $__internal_0_$__cuda_sm10x_tcgen05_guardrail_trap_col_being_dealloced_not_returned_by_alloc,($__internal_1_$__cuda_sm10x_tcgen05_guardrail_trap_phase_invalid_during_alloc - $__internal_0_$__cuda_sm10x_tcgen05_guardrail_trap_col_being_dealloced_not_returned_by_alloc)
$__internal_0_$__cuda_sm10x_tcgen05_guardrail_trap_col_being_dealloced_not_returned_by_alloc:
[----:B------:R-:W-:Y:S05]  /*9a60*/  BPT.TRAP 0x1 ;  /* 0x000000040000795c */ /* 0x000fea0000300000 */
[----:B------:R-:W-:-:S04]  /*9a70*/  HFMA2 R3, -RZ, RZ, 0, 0 ;  /* 0x00000000ff037431 */ /* 0x000fc800000001ff */
[----:B------:R-:W-:Y:S05]  /*9a80*/  RET.REL.NODEC R2 `(_ZN7cutlass13device_kernelINS_4gemm6kernel13GemmUniversalIN4cute5tupleIJiiiiEEENS1_10collective13CollectiveMmaINS1_35MainloopSm100TmaUmmaWarpSpecializedILi6ELi2ELi4ENS5_IJNS4_1CILi1EEESB_SB_EEEEENS5_IJNSA_ILi128EEESE_NSA_ILi64EEEEEENS_10bfloat16_tENS5_IJlSB_lEEESH_SI_NS4_8TiledMMAINS4_8MMA_AtomIJNS4_20SM100_MMA_F16BF16_SSISH_SH_fLi128ELi128ELNS4_4UMMA5MajorE0ELSN_0ELNSM_7ScaleInE0ELSO_0EEEEEENS4_6LayoutISC_NS5_IJNSA_ILi0EEESS_SS_EEEEENS5_IJNS4_10UnderscoreESV_SV_EEEEENS4_13SM90_TMA_LOADENS4_14ComposedLayoutINS4_7SwizzleILi3ELi4ELi3EEENS4_18smem_ptr_flag_bitsILi16EEENSR_INS5_IJNSA_ILi8EEESF_EEENS5_IJSF_SB_EEEEEEEvNS4_8identityESY_S18_vS19_EENS_8epilogue10collective18CollectiveEpilogueINS1B_23Sm100TmaWarpSpecializedILi4ELi2ELi32ELb1ELb0EEEJSG_NS5_IJNSR_ISE_SB_EENSR_INSA_ILi32EEESB_EEEEESH_SI_SH_SI_NS1B_6fusion15FusionCallbacksIS1F_NS1K_17LinearCombinationISH_fSH_fLNS_15FloatRoundStyleE2EEESG_S1J_JEEENS4_5SM1004TMEM4LOAD26SM100_TMEM_LOAD_32dp32b32xESY_NSZ_INS10_ILi2ELi4ELi3EEES13_NSR_INS5_IJS14_S1H_EEENS5_IJS1H_SB_EEEEEEENS4_39AutoVectorizingCopyWithAssumedAlignmentILi128EEENS4_14SM90_TMA_STOREES1Y_S20_S20_EEEvvEEEEvNT_6ParamsE) ;  /* 0xffffff64025c7950 */ /* 0x000fea0003c3ffff */
        .weak           $__internal_1_$__cuda_sm10x_tcgen05_guardrail_trap_phase_invalid_during_alloc
        .type           $__internal_1_$__cuda_sm10x_tcgen05_guardrail_trap_phase_invalid_during_alloc,@function
        .size           $__internal_1_$__cuda_sm10x_tcgen05_guardrail_trap_phase_invalid_during_alloc,($__internal_2_$__cuda_sm10x_tcgen05_guardrail_trap_unallocated_columns_being_dealloced - $__internal_1_$__cuda_sm10x_tcgen05_guardrail_trap_phase_invalid_during_alloc)
$__internal_1_$__cuda_sm10x_tcgen05_guardrail_trap_phase_invalid_during_alloc:
[----:B------:R-:W-:Y:S05]  /*9a90*/  BPT.TRAP 0x1 ;  /* 0x000000040000795c */ /* 0x000fea0000300000 */
[----:B------:R-:W-:-:S04]  /*9aa0*/  MOV R3, 0x0 ;  /* 0x0000000000037802 */ /* 0x000fc80000000f00 */
[----:B------:R-:W-:Y:S05]  /*9ab0*/  RET.REL.NODEC R2 `(_ZN7cutlass13device_kernelINS_4gemm6kernel13GemmUniversalIN4cute5tupleIJiiiiEEENS1_10collective13CollectiveMmaINS1_35MainloopSm100TmaUmmaWarpSpecializedILi6ELi2ELi4ENS5_IJNS4_1CILi1EEESB_SB_EEEEENS5_IJNSA_ILi128EEESE_NSA_ILi64EEEEEENS_10bfloat16_tENS5_IJlSB_lEEESH_SI_NS4_8TiledMMAINS4_8MMA_AtomIJNS4_20SM100_MMA_F16BF16_SSISH_SH_fLi128ELi128ELNS4_4UMMA5MajorE0ELSN_0ELNSM_7ScaleInE0ELSO_0EEEEEENS4_6LayoutISC_NS5_IJNSA_ILi0EEESS_SS_EEEEENS5_IJNS4_10UnderscoreESV_SV_EEEEENS4_13SM90_TMA_LOADENS4_14ComposedLayoutINS4_7SwizzleILi3ELi4ELi3EEENS4_18smem_ptr_flag_bitsILi16EEENSR_INS5_IJNSA_ILi8EEESF_EEENS5_IJSF_SB_EEEEEEEvNS4_8identityESY_S18_vS19_EENS_8epilogue10collective18CollectiveEpilogueINS1B_23Sm100TmaWarpSpecializedILi4ELi2ELi32ELb1ELb0EEEJSG_NS5_IJNSR_ISE_SB_EENSR_INSA_ILi32EEESB_EEEEESH_SI_SH_SI_NS1B_6fusion15FusionCallbacksIS1F_NS1K_17LinearCombinationISH_fSH_fLNS_15FloatRoundStyleE2EEESG_S1J_JEEENS4_5SM1004TMEM4LOAD26SM100_TMEM_LOAD_32dp32b32xESY_NSZ_INS10_ILi2ELi4ELi3EEES13_NSR_INS5_IJS14_S1H_EEENS5_IJS1H_SB_EEEEEEENS4_39AutoVectorizingCopyWithAssumedAlignmentILi128EEENS4_14SM90_TMA_STOREES1Y_S20_S20_EEEvvEEEEvNT_6ParamsE) ;  /* 0xffffff6402507950 */ /* 0x000fea0003c3ffff */
        .weak           $__internal_2_$__cuda_sm10x_tcgen05_guardrail_trap_unallocated_columns_being_dealloced
        .type           $__internal_2_$__cuda_sm10x_tcgen05_guardrail_trap_unallocated_columns_being_dealloced,@function
        .size           $__internal_2_$__cuda_sm10x_tcgen05_guardrail_trap_unallocated_columns_being_dealloced,(.L_x_182 - $__internal_2_$__cuda_sm10x_tcgen05_guardrail_trap_unallocated_columns_being_dealloced)
$__internal_2_$__cuda_sm10x_tcgen05_guardrail_trap_unallocated_columns_being_dealloced:
[----:B------:R-:W-:Y:S05]  /*9ac0*/  BPT.TRAP 0x1 ;  /* 0x000000040000795c */ /* 0x000fea0000300000 */
[----:B------:R-:W-:-:S04]  /*9ad0*/  HFMA2 R3, -RZ, RZ, 0, 0 ;  /* 0x00000000ff037431 */ /* 0x000fc800000001ff */
[----:B------:R-:W-:Y:S05]  /*9ae0*/  RET.REL.NODEC R2 `(_ZN7cutlass13device_kernelINS_4gemm6kernel13GemmUniversalIN4cute5tupleIJiiiiEEENS1_10collective13CollectiveMmaINS1_35MainloopSm100TmaUmmaWarpSpecializedILi6ELi2ELi4ENS5_IJNS4_1CILi1EEESB_SB_EEEEENS5_IJNSA_ILi128EEESE_NSA_ILi64EEEEEENS_10bfloat16_tENS5_IJlSB_lEEESH_SI_NS4_8TiledMMAINS4_8MMA_AtomIJNS4_20SM100_MMA_F16BF16_SSISH_SH_fLi128ELi128ELNS4_4UMMA5MajorE0ELSN_0ELNSM_7ScaleInE0ELSO_0EEEEEENS4_6LayoutISC_NS5_IJNSA_ILi0EEESS_SS_EEEEENS5_IJNS4_10UnderscoreESV_SV_EEEEENS4_13SM90_TMA_LOADENS4_14ComposedLayoutINS4_7SwizzleILi3ELi4ELi3EEENS4_18smem_ptr_flag_bitsILi16EEENSR_INS5_IJNSA_ILi8EEESF_EEENS5_IJSF_SB_EEEEEEEvNS4_8identityESY_S18_vS19_EENS_8epilogue10collective18CollectiveEpilogueINS1B_23Sm100TmaWarpSpecializedILi4ELi2ELi32ELb1ELb0EEEJSG_NS5_IJNSR_ISE_SB_EENSR_INSA_ILi32EEESB_EEEEESH_SI_SH_SI_NS1B_6fusion15FusionCallbacksIS1F_NS1K_17LinearCombinationISH_fSH_fLNS_15FloatRoundStyleE2EEESG_S1J_JEEENS4_5SM1004TMEM4LOAD26SM100_TMEM_LOAD_32dp32b32xESY_NSZ_INS10_ILi2ELi4ELi3EEES13_NSR_INS5_IJS14_S1H_EEENS5_IJS1H_SB_EEEEEEENS4_39AutoVectorizingCopyWithAssumedAlignmentILi128EEENS4_14SM90_TMA_STOREES1Y_S20_S20_EEEvvEEEEvNT_6ParamsE) ;  /* 0xffffff6402447950 */ /* 0x000fea0003c3ffff */
.L_x_181:
[----:B------:R-:W-:-:S00]  /*9af0*/  BRA `(.L_x_181) ;  /* 0xfffffffc00fc7947 */ /* 0x000fc0000383ffff */
[----:B------:R-:W-:-:S00]  /*9b00*/  NOP ;  /* 0x0000000000007918 */ /* 0x000fc00000000000 */
[----:B------:R-:W-:-:S00]  /*9b10*/  NOP ;  /* 0x0000000000007918 */ /* 0x000fc00000000000 */
[----:B------:R-:W-:-:S00]  /*9b20*/  NOP ;  /* 0x0000000000007918 */ /* 0x000fc00000000000 */
[----:B------:R-:W-:-:S00]  /*9b30*/  NOP ;  /* 0x0000000000007918 */ /* 0x000fc00000000000 */
[----:B------:R-:W-:-:S00]  /*9b40*/  NOP ;  /* 0x0000000000007918 */ /* 0x000fc00000000000 */
[----:B------:R-:W-:-:S00]  /*9b50*/  NOP ;  /* 0x0000000000007918 */ /* 0x000fc00000000000 */
[----:B------:R-:W-:-:S00]  /*9b60*/  NOP ;  /* 0x0000000000007918 */ /* 0x000fc00000000000 */
[----:B------:R-:W-:-:S00]  /*9b70*/  NOP ;  /* 0x0000000000007918 */ /* 0x000fc00000000000 */
.L_x_182:


//--------------------- .nv.global.init           --------------------------
	.section	.nv.global.init,"aw",@progbits
.nv.global.init:
	.type		$str$27,@object
	.size		$str$27,($str$28 - $str$27)
$str$27:
        /*0000*/ 	.byte	0x28, 0x61, 0x64, 0x64, 0x72, 0x65, 0x73, 0x73, 0x20, 0x26, 0x20, 0x6d, 0x61, 0x73, 0x6b, 0x29
        /*0010*/ 	.byte	0x20, 0x3d, 0x3d, 0x20, 0x30, 0x00
	.type		$str$28,@object
	.size		$str$28,($str$26 - $str$28)
$str$28:
        /*0016*/ 	.byte	0x2f, 0x74, 0x6d, 0x70, 0x2f, 0x63, 0x75, 0x74, 0x6c, 0x61, 0x73, 0x73, 0x5f, 0x73, 0x77, 0x65
        /*0026*/ 	.byte	0x65, 0x70, 0x5f, 0x73, 0x72, 0x63, 0x2f, 0x69, 0x6e, 0x63, 0x6c, 0x75, 0x64, 0x65, 0x2f, 0x63
        /*0036*/ 	.byte	0x75, 0x74, 0x65, 0x2f, 0x70, 0x6f, 0x69, 0x6e, 0x74, 0x65, 0x72, 0x5f, 0x66, 0x6c, 0x61, 0x67
        /*0046*/ 	.byte	0x67, 0x65, 0x64, 0x2e, 0x68, 0x70, 0x70, 0x00
	.type		$str$26,@object
	.size		$str$26,($str$25 - $str$26)
$str$26:
        /*004e*/ 	.byte	0x2f, 0x74, 0x6d, 0x70, 0x2f, 0x63, 0x75, 0x74, 0x6c, 0x61, 0x73, 0x73, 0x5f, 0x73, 0x77, 0x65
        /*005e*/ 	.byte	0x65, 0x70, 0x5f, 0x73, 0x72, 0x63, 0x2f, 0x69, 0x6e, 0x63, 0x6c, 0x75, 0x64, 0x65, 0x2f, 0x63
        /*006e*/ 	.byte	0x75, 0x74, 0x65, 0x2f, 0x61, 0x74, 0x6f, 0x6d, 0x2f, 0x63, 0x6f, 0x70, 0x79, 0x5f, 0x74, 0x72
        /*007e*/ 	.byte	0x61, 0x69, 0x74, 0x73, 0x5f, 0x73, 0x6d, 0x31, 0x30, 0x30, 0x2e, 0x68, 0x70, 0x70, 0x00
	.type		$str$25,@object
	.size		$str$25,(__unnamed_1 - $str$25)
$str$25:
        /*008d*/ 	.byte	0x28, 0x28, 0x75, 0x69, 0x6e, 0x74, 0x33, 0x32, 0x5f, 0x74, 0x28, 0x74, 0x68, 0x72, 0x65, 0x61
        /*009d*/ 	.byte	0x64, 0x49, 0x64, 0x78, 0x2e, 0x78, 0x29, 0x20, 0x2f, 0x20, 0x33, 0x32, 0x29, 0x20, 0x25, 0x20
        /*00ad*/ 	.byte	0x34, 0x29, 0x20, 0x3d, 0x3d, 0x20, 0x28, 0x28, 0x28, 0x74, 0x6d, 0x65, 0x6d, 0x5f, 0x61, 0x64
        /*00bd*/ 	.byte	0x64, 0x72, 0x20, 0x3e, 0x3e, 0x20, 0x31, 0x36, 0x29, 0x20, 0x2f, 0x20, 0x33, 0x32, 0x29, 0x20
        /*00cd*/ 	.byte	0x25, 0x20, 0x34, 0x29, 0x00
	.type		__unnamed_1,@object
	.size		__unnamed_1,(__unnamed_2 - __unnamed_1)
__unnamed_1:
        /*00d2*/ 	.byte	0x61, 0x75, 0x74, 0x6f, 0x20, 0x63, 0x75, 0x74, 0x65, 0x3a, 0x3a, 0x61, 0x73, 0x5f, 0x70, 0x6f
        /* <DEDUP_REMOVED lines=24> */
        /*0262*/ 	.byte	0x34, 0x30, 0x39, 0x36, 0x3e, 0x3e, 0x3e, 0x3e, 0x5d, 0x00
	.type		__unnamed_2,@object
	.size		__unnamed_2,(.L_2 - __unnamed_2)
__unnamed_2:
        /* <DEDUP_REMOVED lines=42> */
        /*050c*/ 	.byte	0x3e, 0x3e, 0x5d, 0x00
.L_2:


//--------------------- .nv.shared._ZN7cutlass13device_kernelINS_4gemm6kernel13GemmUniversalIN4cute5tupleIJiiiiEEENS1_10collective13CollectiveMmaINS1_35MainloopSm100TmaUmmaWarpSpecializedILi6ELi2ELi4ENS5_IJNS4_1CILi1EEESB_SB_EEEEENS5_IJNSA_ILi128EEESE_NSA_ILi64EEEEEENS_10bfloat16_tENS5_IJlSB_lEEESH_SI_NS4_8TiledMMAINS4_8MMA_AtomIJNS4_20SM100_MMA_F16BF16_SSISH_SH_fLi128ELi128ELNS4_4UMMA5MajorE0ELSN_0ELNSM_7ScaleInE0ELSO_0EEEEEENS4_6LayoutISC_NS5_IJNSA_ILi0EEESS_SS_EEEEENS5_IJNS4_10UnderscoreESV_SV_EEEEENS4_13SM90_TMA_LOADENS4_14ComposedLayoutINS4_7SwizzleILi3ELi4ELi3EEENS4_18smem_ptr_flag_bitsILi16EEENSR_INS5_IJNSA_ILi8EEESF_EEENS5_IJSF_SB_EEEEEEEvNS4_8identityESY_S18_vS19_EENS_8epilogue10collective18CollectiveEpilogueINS1B_23Sm100TmaWarpSpecializedILi4ELi2ELi32ELb1ELb0EEEJSG_NS5_IJNSR_ISE_SB_EENSR_INSA_ILi32EEESB_EEEEESH_SI_SH_SI_NS1B_6fusion15FusionCallbacksIS1F_NS1K_17LinearCombinationISH_fSH_fLNS_15FloatRoundStyleE2EEESG_S1J_JEEENS4_5SM1004TMEM4LOAD26SM100_TMEM_LOAD_32dp32b32xESY_NSZ_INS10_ILi2ELi4ELi3EEES13_NSR_INS5_IJS14_S1H_EEENS5_IJS1H_SB_EEEEEEENS4_39AutoVectorizingCopyWithAssumedAlignmentILi128EEENS4_14SM90_TMA_STOREES1Y_S20_S20_EEEvvEEEEvNT_6ParamsE --------------------------
	.section	.nv.shared._ZN7cutlass13device_kernelINS_4gemm6kernel13GemmUniversalIN4cute5tupleIJiiiiEEENS1_10collective13CollectiveMmaINS1_35MainloopSm100TmaUmmaWarpSpecializedILi6ELi2ELi4ENS5_IJNS4_1CILi1EEESB_SB_EEEEENS5_IJNSA_ILi128EEESE_NSA_ILi64EEEEEENS_10bfloat16_tENS5_IJlSB_lEEESH_SI_NS4_8TiledMMAINS4_8MMA_AtomIJNS4_20SM100_MMA_F16BF16_SSISH_SH_fLi128ELi128ELNS4_4UMMA5MajorE0ELSN_0ELNSM_7ScaleInE0ELSO_0EEEEEENS4_6LayoutISC_NS5_IJNSA_ILi0EEESS_SS_EEEEENS5_IJNS4_10UnderscoreESV_SV_EEEEENS4_13SM90_TMA_LOADENS4_14ComposedLayoutINS4_7SwizzleILi3ELi4ELi3EEENS4_18smem_ptr_flag_bitsILi16EEENSR_INS5_IJNSA_ILi8EEESF_EEENS5_IJSF_SB_EEEEEEEvNS4_8identityESY_S18_vS19_EENS_8epilogue10collective18CollectiveEpilogueINS1B_23Sm100TmaWarpSpecializedILi4ELi2ELi32ELb1ELb0EEEJSG_NS5_IJNSR_ISE_SB_EENSR_INSA_ILi32EEESB_EEEEESH_SI_SH_SI_NS1B_6fusion15FusionCallbacksIS1F_NS1K_17LinearCombinationISH_fSH_fLNS_15FloatRoundStyleE2EEESG_S1J_JEEENS4_5SM1004TMEM4LOAD26SM100_TMEM_LOAD_32dp32b32xESY_NSZ_INS10_ILi2ELi4ELi3EEES13_NSR_INS5_IJS14_S1H_EEENS5_IJS1H_SB_EEEEEEENS4_39AutoVectorizingCopyWithAssumedAlignmentILi128EEENS4_14SM90_TMA_STOREES1Y_S20_S20_EEEvvEEEEvNT_6ParamsE,"aw",@nobits
	.sectionflags	@""
	.align	16
	.zero		1024


//--------------------- .nv.shared.reserved.0     --------------------------
	.section	.nv.shared.reserved.0,"aw",@nobits
	.weak		__nv_reservedSMEM_offset_0_alias
	.size		__nv_reservedSMEM_offset_0_alias, 0, 64
	.other		__nv_reservedSMEM_offset_0_alias,@"STO_CUDA_RESERVED_SHARED STV_DEFAULT"
__nv_reservedSMEM_offset_0_alias:
	.zero		0
.nv.shared.reserved.0:
	.zero		64
	.weak		__nv_reservedSMEM_tcgen05_partition
	.type		__nv_reservedSMEM_tcgen05_partition,@object
	.size		__nv_reservedSMEM_tcgen05_partition,(.L_0 - __nv_reservedSMEM_tcgen05_partition)
__nv_reservedSMEM_tcgen05_partition:
	.zero		32
.L_0:


//--------------------- .nv.global                --------------------------
	.section	.nv.global,"aw",@nobits
.nv.global:
	.type		_ZN39_INTERNAL_1443ebc5_4_k_cu_274e025b_31634cute1_E,@object
	.size		_ZN39_INTERNAL_1443ebc5_4_k_cu_274e025b_31634cute1_E,(_ZN39_INTERNAL_1443ebc5_4_k_cu_274e025b_31634cuda3std3__45__cpo6cbeginE - _ZN39_INTERNAL_1443ebc5_4_k_cu_274e025b_31634cute1_E)
_ZN39_INTERNAL_1443ebc5_4_k_cu_274e025b_31634cute1_E:
	.zero		1
	.type		_ZN39_INTERNAL_1443ebc5_4_k_cu_274e025b_31634cuda3std3__45__cpo6cbeginE,@object
	.size		_ZN39_INTERNAL_1443ebc5_4_k_cu_274e025b_31634cuda3std3__45__cpo6cbeginE,(_ZN39_INTERNAL_1443ebc5_4_k_cu_274e025b_31634cuda3std3__48in_placeE - _ZN39_INTERNAL_1443ebc5_4_k_cu_274e025b_31634cuda3std3__45__cpo6cbeginE)
_ZN39_INTERNAL_1443ebc5_4_k_cu_274e025b_31634cuda3std3__45__cpo6cbeginE:
	.zero		1
	.type		_ZN39_INTERNAL_1443ebc5_4_k_cu_274e025b_31634cuda3std3__48in_placeE,@object
	.size		_ZN39_INTERNAL_1443ebc5_4_k_cu_274e025b_31634cuda3std3__48in_placeE,(_ZN39_INTERNAL_1443ebc5_4_k_cu_274e025b_31634cuda3std6ranges3__45__cpo9iter_moveE - _ZN39_INTERNAL_1443ebc5_4_k_cu_274e025b_31634cuda3std3__48in_placeE)
_ZN39_INTERNAL_1443ebc5_4_k_cu_274e025b_31634cuda3std3__48in_placeE:
	.zero		1
	.type		_ZN39_INTERNAL_1443ebc5_4_k_cu_274e025b_31634cuda3std6ranges3__45__cpo9iter_moveE,@object
	.size		_ZN39_INTERNAL_1443ebc5_4_k_cu_274e025b_31634cuda3std6ranges3__45__cpo9iter_moveE,(_ZN39_INTERNAL_1443ebc5_4_k_cu_274e025b_31634cuda3std3__45__cpo5beginE - _ZN39_INTERNAL_1443ebc5_4_k_cu_274e025b_31634cuda3std6ranges3__45__cpo9iter_moveE)
_ZN39_INTERNAL_1443ebc5_4_k_cu_274e025b_31634cuda3std6ranges3__45__cpo9iter_moveE:
	.zero		1
	.type		_ZN39_INTERNAL_1443ebc5_4_k_cu_274e025b_31634cuda3std3__45__cpo5beginE,@object
	.size		_ZN39_INTERNAL_1443ebc5_4_k_cu_274e025b_31634cuda3std3__45__cpo5beginE,(_ZN39_INTERNAL_1443ebc5_4_k_cu_274e025b_31634cuda3std3__441_GLOBAL__N__1443ebc5_4_k_cu_274e025b_31636ignoreE - _ZN39_INTERNAL_1443ebc5_4_k_cu_274e025b_31634cuda3std3__45__cpo5beginE)
_ZN39_INTERNAL_1443ebc5_4_k_cu_274e025b_31634cuda3std3__45__cpo5beginE:
	.zero		1
	.type		_ZN39_INTERNAL_1443ebc5_4_k_cu_274e025b_31634cuda3std3__441_GLOBAL__N__1443ebc5_4_k_cu_274e025b_31636ignoreE,@object
	.size		_ZN39_INTERNAL_1443ebc5_4_k_cu_274e025b_31634cuda3std3__441_GLOBAL__N__1443ebc5_4_k_cu_274e025b_31636ignoreE,(_ZN39_INTERNAL_1443ebc5_4_k_cu_274e025b_31634cute7productE - _ZN39_INTERNAL_1443ebc5_4_k_cu_274e025b_31634cuda3std3__441_GLOBAL__N__1443ebc5_4_k_cu_274e025b_31636ignoreE)
_ZN39_INTERNAL_1443ebc5_4_k_cu_274e025b_31634cuda3std3__441_GLOBAL__N__1443ebc5_4_k_cu_274e025b_31636ignoreE:
	.zero		1
	.type		_ZN39_INTERNAL_1443ebc5_4_k_cu_274e025b_31634cute7productE,@object
	.size		_ZN39_INTERNAL_1443ebc5_4_k_cu_274e025b_31634cute7productE,(_ZN39_INTERNAL_1443ebc5_4_k_cu_274e025b_31634cuda3std3__45__cpo3endE - _ZN39_INTERNAL_1443ebc5_4_k_cu_274e025b_31634cute7productE)
_ZN39_INTERNAL_1443ebc5_4_k_cu_274e025b_31634cute7productE:
	.zero		1
	.type		_ZN39_INTERNAL_1443ebc5_4_k_cu_274e025b_31634cuda3std3__45__cpo3endE,@object
	.size		_ZN39_INTERNAL_1443ebc5_4_k_cu_274e025b_31634cuda3std3__45__cpo3endE,(_ZN39_INTERNAL_1443ebc5_4_k_cu_274e025b_31634cuda3std3__419piecewise_constructE - _ZN39_INTERNAL_1443ebc5_4_k_cu_274e025b_31634cuda3std3__45__cpo3endE)
_ZN39_INTERNAL_1443ebc5_4_k_cu_274e025b_31634cuda3std3__45__cpo3endE:
	.zero		1
	.type		_ZN39_INTERNAL_1443ebc5_4_k_cu_274e025b_31634cuda3std3__419piecewise_constructE,@object
	.size		_ZN39_INTERNAL_1443ebc5_4_k_cu_274e025b_31634cuda3std3__419piecewise_constructE,(_ZN39_INTERNAL_1443ebc5_4_k_cu_274e025b_31634cuda3std3__45__cpo4cendE - _ZN39_INTERNAL_1443ebc5_4_k_cu_274e025b_31634cuda3std3__419piecewise_constructE)
_ZN39_INTERNAL_1443ebc5_4_k_cu_274e025b_31634cuda3std3__419piecewise_constructE:
	.zero		1
	.type		_ZN39_INTERNAL_1443ebc5_4_k_cu_274e025b_31634cuda3std3__45__cpo4cendE,@object
	.size		_ZN39_INTERNAL_1443ebc5_4_k_cu_274e025b_31634cuda3std3__45__cpo4cendE,(_ZN39_INTERNAL_1443ebc5_4_k_cu_274e025b_31634cuda3std6ranges3__45__cpo4swapE - _ZN39_INTERNAL_1443ebc5_4_k_cu_274e025b_31634cuda3std3__45__cpo4cendE)
_ZN39_INTERNAL_1443ebc5_4_k_cu_274e025b_31634cuda3std3__45__cpo4cendE:
	.zero		1
	.type		_ZN39_INTERNAL_1443ebc5_4_k_cu_274e025b_31634cuda3std6ranges3__45__cpo4swapE,@object
	.size		_ZN39_INTERNAL_1443ebc5_4_k_cu_274e025b_31634cuda3std6ranges3__45__cpo4swapE,(.L_10 - _ZN39_INTERNAL_1443ebc5_4_k_cu_274e025b_31634cuda3std6ranges3__45__cpo4swapE)
_ZN39_INTERNAL_1443ebc5_4_k_cu_274e025b_31634cuda3std6ranges3__45__cpo4swapE:
	.zero		1
.L_10:


//--------------------- .nv.constant0._ZN7cutlass13device_kernelINS_4gemm6kernel13GemmUniversalIN4cute5tupleIJiiiiEEENS1_10collective13CollectiveMmaINS1_35MainloopSm100TmaUmmaWarpSpecializedILi6ELi2ELi4ENS5_IJNS4_1CILi1EEESB_SB_EEEEENS5_IJNSA_ILi128EEESE_NSA_ILi64EEEEEENS_10bfloat16_tENS5_IJlSB_lEEESH_SI_NS4_8TiledMMAINS4_8MMA_AtomIJNS4_20SM100_MMA_F16BF16_SSISH_SH_fLi128ELi128ELNS4_4UMMA5MajorE0ELSN_0ELNSM_7ScaleInE0ELSO_0EEEEEENS4_6LayoutISC_NS5_IJNSA_ILi0EEESS_SS_EEEEENS5_IJNS4_10UnderscoreESV_SV_EEEEENS4_13SM90_TMA_LOADENS4_14ComposedLayoutINS4_7SwizzleILi3ELi4ELi3EEENS4_18smem_ptr_flag_bitsILi16EEENSR_INS5_IJNSA_ILi8EEESF_EEENS5_IJSF_SB_EEEEEEEvNS4_8identityESY_S18_vS19_EENS_8epilogue10collective18CollectiveEpilogueINS1B_23Sm100TmaWarpSpecializedILi4ELi2ELi32ELb1ELb0EEEJSG_NS5_IJNSR_ISE_SB_EENSR_INSA_ILi32EEESB_EEEEESH_SI_SH_SI_NS1B_6fusion15FusionCallbacksIS1F_NS1K_17LinearCombinationISH_fSH_fLNS_15FloatRoundStyleE2EEESG_S1J_JEEENS4_5SM1004TMEM4LOAD26SM100_TMEM_LOAD_32dp32b32xESY_NSZ_INS10_ILi2ELi4ELi3EEES13_NSR_INS5_IJS14_S1H_EEENS5_IJS1H_SB_EEEEEEENS4_39AutoVectorizingCopyWithAssumedAlignmentILi128EEENS4_14SM90_TMA_STOREES1Y_S20_S20_EEEvvEEEEvNT_6ParamsE --------------------------
	.section	.nv.constant0._ZN7cutlass13device_kernelINS_4gemm6kernel13GemmUniversalIN4cute5tupleIJiiiiEEENS1_10collective13CollectiveMmaINS1_35MainloopSm100TmaUmmaWarpSpecializedILi6ELi2ELi4ENS5_IJNS4_1CILi1EEESB_SB_EEEEENS5_IJNSA_ILi128EEESE_NSA_ILi64EEEEEENS_10bfloat16_tENS5_IJlSB_lEEESH_SI_NS4_8TiledMMAINS4_8MMA_AtomIJNS4_20SM100_MMA_F16BF16_SSISH_SH_fLi128ELi128ELNS4_4UMMA5MajorE0ELSN_0ELNSM_7ScaleInE0ELSO_0EEEEEENS4_6LayoutISC_NS5_IJNSA_ILi0EEESS_SS_EEEEENS5_IJNS4_10UnderscoreESV_SV_EEEEENS4_13SM90_TMA_LOADENS4_14ComposedLayoutINS4_7SwizzleILi3ELi4ELi3EEENS4_18smem_ptr_flag_bitsILi16EEENSR_INS5_IJNSA_ILi8EEESF_EEENS5_IJSF_SB_EEEEEEEvNS4_8identityESY_S18_vS19_EENS_8epilogue10collective18CollectiveEpilogueINS1B_23Sm100TmaWarpSpecializedILi4ELi2ELi32ELb1ELb0EEEJSG_NS5_IJNSR_ISE_SB_EENSR_INSA_ILi32EEESB_EEEEESH_SI_SH_SI_NS1B_6fusion15FusionCallbacksIS1F_NS1K_17LinearCombinationISH_fSH_fLNS_15FloatRoundStyleE2EEESG_S1J_JEEENS4_5SM1004TMEM4LOAD26SM100_TMEM_LOAD_32dp32b32xESY_NSZ_INS10_ILi2ELi4ELi3EEES13_NSR_INS5_IJS14_S1H_EEENS5_IJS1H_SB_EEEEEEENS4_39AutoVectorizingCopyWithAssumedAlignmentILi128EEENS4_14SM90_TMA_STOREES1Y_S20_S20_EEEvvEEEEvNT_6ParamsE,"a",@progbits
	.sectionflags	@""
	.align	4
.nv.constant0._ZN7cutlass13device_kernelINS_4gemm6kernel13GemmUniversalIN4cute5tupleIJiiiiEEENS1_10collective13CollectiveMmaINS1_35MainloopSm100TmaUmmaWarpSpecializedILi6ELi2ELi4ENS5_IJNS4_1CILi1EEESB_SB_EEEEENS5_IJNSA_ILi128EEESE_NSA_ILi64EEEEEENS_10bfloat16_tENS5_IJlSB_lEEESH_SI_NS4_8TiledMMAINS4_8MMA_AtomIJNS4_20SM100_MMA_F16BF16_SSISH_SH_fLi128ELi128ELNS4_4UMMA5MajorE0ELSN_0ELNSM_7ScaleInE0ELSO_0EEEEEENS4_6LayoutISC_NS5_IJNSA_ILi0EEESS_SS_EEEEENS5_IJNS4_10UnderscoreESV_SV_EEEEENS4_13SM90_TMA_LOADENS4_14ComposedLayoutINS4_7SwizzleILi3ELi4ELi3EEENS4_18smem_ptr_flag_bitsILi16EEENSR_INS5_IJNSA_ILi8EEESF_EEENS5_IJSF_SB_EEEEEEEvNS4_8identityESY_S18_vS19_EENS_8epilogue10collective18CollectiveEpilogueINS1B_23Sm100TmaWarpSpecializedILi4ELi2ELi32ELb1ELb0EEEJSG_NS5_IJNSR_ISE_SB_EENSR_INSA_ILi32EEESB_EEEEESH_SI_SH_SI_NS1B_6fusion15FusionCallbacksIS1F_NS1K_17LinearCombinationISH_fSH_fLNS_15FloatRoundStyleE2EEESG_S1J_JEEENS4_5SM1004TMEM4LOAD26SM100_TMEM_LOAD_32dp32b32xESY_NSZ_INS10_ILi2ELi4ELi3EEES13_NSR_INS5_IJS14_S1H_EEENS5_IJS1H_SB_EEEEEEENS4_39AutoVectorizingCopyWithAssumedAlignmentILi128EEENS4_14SM90_TMA_STOREES1Y_S20_S20_EEEvvEEEEvNT_6ParamsE:
	.zero		2944


//--------------------- SYMBOLS --------------------------

	.type		.nv.reservedSmem.offset0,@object
	.size		.nv.reservedSmem.offset0,0x4
	.type		.nv.reservedSmem.cap,@object
	.size		.nv.reservedSmem.cap,0x4
	.type		__assertfail,@function
